//
// Generated by NVIDIA NVVM Compiler
//
// Compiler Build ID: CL-36424714
// Cuda compilation tools, release 13.0, V13.0.88
// Based on NVVM 20.0.0
//

.version 9.0
.target sm_100
.address_size 64

	// .globl	_Z13d_simulateTicP4MassmjdS0_d

.visible .entry _Z13d_simulateTicP4MassmjdS0_d(
	.param .u64 .ptr .align 1 _Z13d_simulateTicP4MassmjdS0_d_param_0,
	.param .u64 _Z13d_simulateTicP4MassmjdS0_d_param_1,
	.param .u32 _Z13d_simulateTicP4MassmjdS0_d_param_2,
	.param .f64 _Z13d_simulateTicP4MassmjdS0_d_param_3,
	.param .u64 .ptr .align 1 _Z13d_simulateTicP4MassmjdS0_d_param_4,
	.param .f64 _Z13d_simulateTicP4MassmjdS0_d_param_5
)
{
	.reg .pred 	%p<10>;
	.reg .b32 	%r<5>;
	.reg .b64 	%rd<41>;
	.reg .b64 	%fd<161>;

	ld.param.u64 	%rd12, [_Z13d_simulateTicP4MassmjdS0_d_param_0];
	ld.param.u64 	%rd13, [_Z13d_simulateTicP4MassmjdS0_d_param_1];
	ld.param.u32 	%r2, [_Z13d_simulateTicP4MassmjdS0_d_param_2];
	cvta.to.global.u64 	%rd1, %rd12;
	mov.u32 	%r3, %ctaid.x;
	mov.u32 	%r4, %tid.x;
	mad.lo.s32 	%r1, %r2, %r3, %r4;
	setp.eq.s64 	%p1, %rd13, 0;
	@%p1 bra 	$L__BB0_10;
	cvt.u64.u32 	%rd2, %r1;
	setp.eq.s64 	%p2, %rd13, 1;
	mov.b64 	%rd40, 0;
	@%p2 bra 	$L__BB0_8;
	add.s64 	%rd37, %rd1, 80;
	mov.b64 	%rd39, 0;
	mov.u64 	%rd38, %rd2;
$L__BB0_3:
	setp.eq.s64 	%p3, %rd38, 0;
	@%p3 bra 	$L__BB0_5;
	ld.param.f64 	%fd157, [_Z13d_simulateTicP4MassmjdS0_d_param_5];
	ld.param.u64 	%rd32, [_Z13d_simulateTicP4MassmjdS0_d_param_0];
	cvta.to.global.u64 	%rd17, %rd32;
	mad.lo.s64 	%rd18, %rd2, 80, %rd17;
	ld.global.f64 	%fd3, [%rd18+8];
	ld.global.f64 	%fd4, [%rd37+-72];
	sub.f64 	%fd5, %fd3, %fd4;
	ld.global.f64 	%fd6, [%rd18+16];
	ld.global.f64 	%fd7, [%rd37+-64];
	sub.f64 	%fd8, %fd6, %fd7;
	ld.global.f64 	%fd9, [%rd18+24];
	ld.global.f64 	%fd10, [%rd37+-56];
	sub.f64 	%fd11, %fd9, %fd10;
	mul.f64 	%fd12, %fd8, %fd8;
	fma.rn.f64 	%fd13, %fd5, %fd5, %fd12;
	fma.rn.f64 	%fd14, %fd11, %fd11, %fd13;
	sqrt.rn.f64 	%fd15, %fd14;
	ld.global.f64 	%fd16, [%rd18];
	ld.global.f64 	%fd17, [%rd37+-80];
	mul.f64 	%fd18, %fd16, %fd17;
	mul.f64 	%fd19, %fd157, %fd18;
	mul.f64 	%fd20, %fd15, %fd15;
	div.rn.f64 	%fd21, %fd19, %fd20;
	mul.f64 	%fd22, %fd5, %fd21;
	div.rn.f64 	%fd23, %fd22, %fd15;
	ld.global.f64 	%fd24, [%rd18+56];
	add.f64 	%fd25, %fd24, %fd23;
	st.global.f64 	[%rd18+56], %fd25;
	mul.f64 	%fd26, %fd8, %fd21;
	div.rn.f64 	%fd27, %fd26, %fd15;
	ld.global.f64 	%fd28, [%rd18+64];
	add.f64 	%fd29, %fd28, %fd27;
	st.global.f64 	[%rd18+64], %fd29;
	mul.f64 	%fd30, %fd11, %fd21;
	div.rn.f64 	%fd31, %fd30, %fd15;
	ld.global.f64 	%fd32, [%rd18+72];
	add.f64 	%fd33, %fd32, %fd31;
	st.global.f64 	[%rd18+72], %fd33;
$L__BB0_5:
	add.s64 	%rd19, %rd39, 1;
	setp.eq.s64 	%p4, %rd19, %rd2;
	@%p4 bra 	$L__BB0_7;
	ld.param.f64 	%fd158, [_Z13d_simulateTicP4MassmjdS0_d_param_5];
	ld.param.u64 	%rd33, [_Z13d_simulateTicP4MassmjdS0_d_param_0];
	cvta.to.global.u64 	%rd20, %rd33;
	mad.lo.s64 	%rd21, %rd2, 80, %rd20;
	ld.global.f64 	%fd34, [%rd21+8];
	ld.global.f64 	%fd35, [%rd37+8];
	sub.f64 	%fd36, %fd34, %fd35;
	ld.global.f64 	%fd37, [%rd21+16];
	ld.global.f64 	%fd38, [%rd37+16];
	sub.f64 	%fd39, %fd37, %fd38;
	ld.global.f64 	%fd40, [%rd21+24];
	ld.global.f64 	%fd41, [%rd37+24];
	sub.f64 	%fd42, %fd40, %fd41;
	mul.f64 	%fd43, %fd39, %fd39;
	fma.rn.f64 	%fd44, %fd36, %fd36, %fd43;
	fma.rn.f64 	%fd45, %fd42, %fd42, %fd44;
	sqrt.rn.f64 	%fd46, %fd45;
	ld.global.f64 	%fd47, [%rd21];
	ld.global.f64 	%fd48, [%rd37];
	mul.f64 	%fd49, %fd47, %fd48;
	mul.f64 	%fd50, %fd158, %fd49;
	mul.f64 	%fd51, %fd46, %fd46;
	div.rn.f64 	%fd52, %fd50, %fd51;
	mul.f64 	%fd53, %fd36, %fd52;
	div.rn.f64 	%fd54, %fd53, %fd46;
	ld.global.f64 	%fd55, [%rd21+56];
	add.f64 	%fd56, %fd55, %fd54;
	st.global.f64 	[%rd21+56], %fd56;
	mul.f64 	%fd57, %fd39, %fd52;
	div.rn.f64 	%fd58, %fd57, %fd46;
	ld.global.f64 	%fd59, [%rd21+64];
	add.f64 	%fd60, %fd59, %fd58;
	st.global.f64 	[%rd21+64], %fd60;
	mul.f64 	%fd61, %fd42, %fd52;
	div.rn.f64 	%fd62, %fd61, %fd46;
	ld.global.f64 	%fd63, [%rd21+72];
	add.f64 	%fd64, %fd63, %fd62;
	st.global.f64 	[%rd21+72], %fd64;
$L__BB0_7:
	add.s64 	%rd39, %rd39, 2;
	add.s64 	%rd38, %rd38, -2;
	add.s64 	%rd37, %rd37, 160;
	and.b64  	%rd40, %rd13, -2;
	setp.ne.s64 	%p5, %rd39, %rd40;
	@%p5 bra 	$L__BB0_3;
$L__BB0_8:
	and.b64  	%rd22, %rd13, 1;
	setp.eq.b64 	%p6, %rd22, 1;
	not.pred 	%p7, %p6;
	setp.eq.s64 	%p8, %rd40, %rd2;
	or.pred  	%p9, %p7, %p8;
	@%p9 bra 	$L__BB0_10;
	ld.param.f64 	%fd159, [_Z13d_simulateTicP4MassmjdS0_d_param_5];
	ld.param.u64 	%rd34, [_Z13d_simulateTicP4MassmjdS0_d_param_0];
	cvta.to.global.u64 	%rd23, %rd34;
	mad.lo.s64 	%rd24, %rd40, 80, %rd23;
	mul.wide.u32 	%rd25, %r1, 80;
	add.s64 	%rd26, %rd23, %rd25;
	ld.global.f64 	%fd65, [%rd26+8];
	ld.global.f64 	%fd66, [%rd24+8];
	sub.f64 	%fd67, %fd65, %fd66;
	ld.global.f64 	%fd68, [%rd26+16];
	ld.global.f64 	%fd69, [%rd24+16];
	sub.f64 	%fd70, %fd68, %fd69;
	ld.global.f64 	%fd71, [%rd26+24];
	ld.global.f64 	%fd72, [%rd24+24];
	sub.f64 	%fd73, %fd71, %fd72;
	mul.f64 	%fd74, %fd70, %fd70;
	fma.rn.f64 	%fd75, %fd67, %fd67, %fd74;
	fma.rn.f64 	%fd76, %fd73, %fd73, %fd75;
	sqrt.rn.f64 	%fd77, %fd76;
	ld.global.f64 	%fd78, [%rd26];
	ld.global.f64 	%fd79, [%rd24];
	mul.f64 	%fd80, %fd78, %fd79;
	mul.f64 	%fd81, %fd159, %fd80;
	mul.f64 	%fd82, %fd77, %fd77;
	div.rn.f64 	%fd83, %fd81, %fd82;
	mul.f64 	%fd84, %fd67, %fd83;
	div.rn.f64 	%fd85, %fd84, %fd77;
	ld.global.f64 	%fd86, [%rd26+56];
	add.f64 	%fd87, %fd86, %fd85;
	st.global.f64 	[%rd26+56], %fd87;
	mul.f64 	%fd88, %fd70, %fd83;
	div.rn.f64 	%fd89, %fd88, %fd77;
	ld.global.f64 	%fd90, [%rd26+64];
	add.f64 	%fd91, %fd90, %fd89;
	st.global.f64 	[%rd26+64], %fd91;
	mul.f64 	%fd92, %fd73, %fd83;
	div.rn.f64 	%fd93, %fd92, %fd77;
	ld.global.f64 	%fd94, [%rd26+72];
	add.f64 	%fd95, %fd94, %fd93;
	st.global.f64 	[%rd26+72], %fd95;
$L__BB0_10:
	ld.param.f64 	%fd160, [_Z13d_simulateTicP4MassmjdS0_d_param_5];
	ld.param.u64 	%rd36, [_Z13d_simulateTicP4MassmjdS0_d_param_4];
	ld.param.f64 	%fd156, [_Z13d_simulateTicP4MassmjdS0_d_param_3];
	ld.param.u64 	%rd35, [_Z13d_simulateTicP4MassmjdS0_d_param_0];
	cvta.to.global.u64 	%rd27, %rd36;
	cvta.to.global.u64 	%rd28, %rd35;
	mul.wide.u32 	%rd29, %r1, 80;
	add.s64 	%rd30, %rd28, %rd29;
	ld.global.f64 	%fd96, [%rd30+8];
	ld.global.f64 	%fd97, [%rd27+8];
	sub.f64 	%fd98, %fd96, %fd97;
	ld.global.f64 	%fd99, [%rd30+16];
	ld.global.f64 	%fd100, [%rd27+16];
	sub.f64 	%fd101, %fd99, %fd100;
	ld.global.f64 	%fd102, [%rd30+24];
	ld.global.f64 	%fd103, [%rd27+24];
	sub.f64 	%fd104, %fd102, %fd103;
	mul.f64 	%fd105, %fd101, %fd101;
	fma.rn.f64 	%fd106, %fd98, %fd98, %fd105;
	fma.rn.f64 	%fd107, %fd104, %fd104, %fd106;
	sqrt.rn.f64 	%fd108, %fd107;
	ld.global.f64 	%fd109, [%rd30];
	ld.global.f64 	%fd110, [%rd27];
	mul.f64 	%fd111, %fd109, %fd110;
	mul.f64 	%fd112, %fd160, %fd111;
	mul.f64 	%fd113, %fd108, %fd108;
	div.rn.f64 	%fd114, %fd112, %fd113;
	mul.f64 	%fd115, %fd98, %fd114;
	div.rn.f64 	%fd116, %fd115, %fd108;
	ld.global.f64 	%fd117, [%rd30+56];
	add.f64 	%fd118, %fd117, %fd116;
	st.global.f64 	[%rd30+56], %fd118;
	mul.f64 	%fd119, %fd101, %fd114;
	div.rn.f64 	%fd120, %fd119, %fd108;
	ld.global.f64 	%fd121, [%rd30+64];
	add.f64 	%fd122, %fd121, %fd120;
	st.global.f64 	[%rd30+64], %fd122;
	mul.f64 	%fd123, %fd104, %fd114;
	div.rn.f64 	%fd124, %fd123, %fd108;
	ld.global.f64 	%fd125, [%rd30+72];
	add.f64 	%fd126, %fd125, %fd124;
	st.global.f64 	[%rd30+72], %fd126;
	bar.sync 	0;
	ld.global.f64 	%fd127, [%rd30+56];
	ld.global.f64 	%fd128, [%rd30];
	div.rn.f64 	%fd129, %fd127, %fd128;
	ld.global.f64 	%fd130, [%rd30+64];
	div.rn.f64 	%fd131, %fd130, %fd128;
	ld.global.f64 	%fd132, [%rd30+72];
	div.rn.f64 	%fd133, %fd132, %fd128;
	mul.f64 	%fd134, %fd156, %fd156;
	ld.global.f64 	%fd135, [%rd30+32];
	mul.f64 	%fd136, %fd156, %fd135;
	mul.f64 	%fd137, %fd129, 0d3FE0000000000000;
	fma.rn.f64 	%fd138, %fd134, %fd137, %fd136;
	ld.global.f64 	%fd139, [%rd30+8];
	add.f64 	%fd140, %fd139, %fd138;
	st.global.f64 	[%rd30+8], %fd140;
	ld.global.f64 	%fd141, [%rd30+40];
	mul.f64 	%fd142, %fd156, %fd141;
	mul.f64 	%fd143, %fd131, 0d3FE0000000000000;
	fma.rn.f64 	%fd144, %fd134, %fd143, %fd142;
	ld.global.f64 	%fd145, [%rd30+16];
	add.f64 	%fd146, %fd145, %fd144;
	st.global.f64 	[%rd30+16], %fd146;
	ld.global.f64 	%fd147, [%rd30+48];
	mul.f64 	%fd148, %fd156, %fd147;
	mul.f64 	%fd149, %fd133, 0d3FE0000000000000;
	fma.rn.f64 	%fd150, %fd134, %fd149, %fd148;
	ld.global.f64 	%fd151, [%rd30+24];
	add.f64 	%fd152, %fd151, %fd150;
	st.global.f64 	[%rd30+24], %fd152;
	fma.rn.f64 	%fd153, %fd156, %fd129, %fd135;
	st.global.f64 	[%rd30+32], %fd153;
	fma.rn.f64 	%fd154, %fd156, %fd131, %fd141;
	st.global.f64 	[%rd30+40], %fd154;
	fma.rn.f64 	%fd155, %fd156, %fd133, %fd147;
	st.global.f64 	[%rd30+48], %fd155;
	mov.b64 	%rd31, 0;
	st.global.u64 	[%rd30+56], %rd31;
	st.global.u64 	[%rd30+64], %rd31;
	st.global.u64 	[%rd30+72], %rd31;
	ret;

}
	// .globl	_Z18d_computeProxyMassP4MassS0_j
.visible .entry _Z18d_computeProxyMassP4MassS0_j(
	.param .u64 .ptr .align 1 _Z18d_computeProxyMassP4MassS0_j_param_0,
	.param .u64 .ptr .align 1 _Z18d_computeProxyMassP4MassS0_j_param_1,
	.param .u32 _Z18d_computeProxyMassP4MassS0_j_param_2
)
{
	.reg .pred 	%p<10>;
	.reg .b32 	%r<19>;
	.reg .b64 	%rd<16>;
	.reg .b64 	%fd<212>;

	ld.param.u64 	%rd6, [_Z18d_computeProxyMassP4MassS0_j_param_0];
	ld.param.u64 	%rd7, [_Z18d_computeProxyMassP4MassS0_j_param_1];
	ld.param.u32 	%r12, [_Z18d_computeProxyMassP4MassS0_j_param_2];
	cvta.to.global.u64 	%rd1, %rd6;
	cvta.to.global.u64 	%rd2, %rd7;
	mov.b64 	%rd8, 0;
	st.global.u64 	[%rd2], %rd8;
	st.global.u64 	[%rd2+8], %rd8;
	st.global.u64 	[%rd2+16], %rd8;
	st.global.u64 	[%rd2+24], %rd8;
	setp.eq.s32 	%p1, %r12, 0;
	mov.f64 	%fd208, 0d0000000000000000;
	mov.f64 	%fd209, %fd208;
	mov.f64 	%fd210, %fd208;
	mov.f64 	%fd211, %fd208;
	@%p1 bra 	$L__BB1_12;
	and.b32  	%r1, %r12, 7;
	setp.lt.u32 	%p2, %r12, 8;
	mov.b32 	%r17, 0;
	mov.f64 	%fd208, 0d0000000000000000;
	@%p2 bra 	$L__BB1_4;
	and.b32  	%r17, %r12, -8;
	neg.s32 	%r15, %r17;
	add.s64 	%rd15, %rd1, 320;
	mov.f64 	%fd208, 0d0000000000000000;
	mov.f64 	%fd209, %fd208;
	mov.f64 	%fd211, %fd208;
	mov.f64 	%fd210, %fd208;
$L__BB1_3:
	.pragma "nounroll";
	ld.global.f64 	%fd40, [%rd15+-320];
	add.f64 	%fd41, %fd40, %fd210;
	st.global.f64 	[%rd2], %fd41;
	ld.global.f64 	%fd42, [%rd15+-312];
	ld.global.f64 	%fd43, [%rd15+-320];
	fma.rn.f64 	%fd44, %fd42, %fd43, %fd211;
	st.global.f64 	[%rd2+8], %fd44;
	ld.global.f64 	%fd45, [%rd15+-304];
	ld.global.f64 	%fd46, [%rd15+-320];
	fma.rn.f64 	%fd47, %fd45, %fd46, %fd209;
	st.global.f64 	[%rd2+16], %fd47;
	ld.global.f64 	%fd48, [%rd15+-296];
	ld.global.f64 	%fd49, [%rd15+-320];
	fma.rn.f64 	%fd50, %fd48, %fd49, %fd208;
	st.global.f64 	[%rd2+24], %fd50;
	ld.global.f64 	%fd51, [%rd15+-240];
	add.f64 	%fd52, %fd51, %fd41;
	st.global.f64 	[%rd2], %fd52;
	ld.global.f64 	%fd53, [%rd15+-232];
	ld.global.f64 	%fd54, [%rd15+-240];
	fma.rn.f64 	%fd55, %fd53, %fd54, %fd44;
	st.global.f64 	[%rd2+8], %fd55;
	ld.global.f64 	%fd56, [%rd15+-224];
	ld.global.f64 	%fd57, [%rd15+-240];
	fma.rn.f64 	%fd58, %fd56, %fd57, %fd47;
	st.global.f64 	[%rd2+16], %fd58;
	ld.global.f64 	%fd59, [%rd15+-216];
	ld.global.f64 	%fd60, [%rd15+-240];
	fma.rn.f64 	%fd61, %fd59, %fd60, %fd50;
	st.global.f64 	[%rd2+24], %fd61;
	ld.global.f64 	%fd62, [%rd15+-160];
	add.f64 	%fd63, %fd62, %fd52;
	st.global.f64 	[%rd2], %fd63;
	ld.global.f64 	%fd64, [%rd15+-152];
	ld.global.f64 	%fd65, [%rd15+-160];
	fma.rn.f64 	%fd66, %fd64, %fd65, %fd55;
	st.global.f64 	[%rd2+8], %fd66;
	ld.global.f64 	%fd67, [%rd15+-144];
	ld.global.f64 	%fd68, [%rd15+-160];
	fma.rn.f64 	%fd69, %fd67, %fd68, %fd58;
	st.global.f64 	[%rd2+16], %fd69;
	ld.global.f64 	%fd70, [%rd15+-136];
	ld.global.f64 	%fd71, [%rd15+-160];
	fma.rn.f64 	%fd72, %fd70, %fd71, %fd61;
	st.global.f64 	[%rd2+24], %fd72;
	ld.global.f64 	%fd73, [%rd15+-80];
	add.f64 	%fd74, %fd73, %fd63;
	st.global.f64 	[%rd2], %fd74;
	ld.global.f64 	%fd75, [%rd15+-72];
	ld.global.f64 	%fd76, [%rd15+-80];
	fma.rn.f64 	%fd77, %fd75, %fd76, %fd66;
	st.global.f64 	[%rd2+8], %fd77;
	ld.global.f64 	%fd78, [%rd15+-64];
	ld.global.f64 	%fd79, [%rd15+-80];
	fma.rn.f64 	%fd80, %fd78, %fd79, %fd69;
	st.global.f64 	[%rd2+16], %fd80;
	ld.global.f64 	%fd81, [%rd15+-56];
	ld.global.f64 	%fd82, [%rd15+-80];
	fma.rn.f64 	%fd83, %fd81, %fd82, %fd72;
	st.global.f64 	[%rd2+24], %fd83;
	ld.global.f64 	%fd84, [%rd15];
	add.f64 	%fd85, %fd84, %fd74;
	st.global.f64 	[%rd2], %fd85;
	ld.global.f64 	%fd86, [%rd15+8];
	ld.global.f64 	%fd87, [%rd15];
	fma.rn.f64 	%fd88, %fd86, %fd87, %fd77;
	st.global.f64 	[%rd2+8], %fd88;
	ld.global.f64 	%fd89, [%rd15+16];
	ld.global.f64 	%fd90, [%rd15];
	fma.rn.f64 	%fd91, %fd89, %fd90, %fd80;
	st.global.f64 	[%rd2+16], %fd91;
	ld.global.f64 	%fd92, [%rd15+24];
	ld.global.f64 	%fd93, [%rd15];
	fma.rn.f64 	%fd94, %fd92, %fd93, %fd83;
	st.global.f64 	[%rd2+24], %fd94;
	ld.global.f64 	%fd95, [%rd15+80];
	add.f64 	%fd96, %fd95, %fd85;
	st.global.f64 	[%rd2], %fd96;
	ld.global.f64 	%fd97, [%rd15+88];
	ld.global.f64 	%fd98, [%rd15+80];
	fma.rn.f64 	%fd99, %fd97, %fd98, %fd88;
	st.global.f64 	[%rd2+8], %fd99;
	ld.global.f64 	%fd100, [%rd15+96];
	ld.global.f64 	%fd101, [%rd15+80];
	fma.rn.f64 	%fd102, %fd100, %fd101, %fd91;
	st.global.f64 	[%rd2+16], %fd102;
	ld.global.f64 	%fd103, [%rd15+104];
	ld.global.f64 	%fd104, [%rd15+80];
	fma.rn.f64 	%fd105, %fd103, %fd104, %fd94;
	st.global.f64 	[%rd2+24], %fd105;
	ld.global.f64 	%fd106, [%rd15+160];
	add.f64 	%fd107, %fd106, %fd96;
	st.global.f64 	[%rd2], %fd107;
	ld.global.f64 	%fd108, [%rd15+168];
	ld.global.f64 	%fd109, [%rd15+160];
	fma.rn.f64 	%fd110, %fd108, %fd109, %fd99;
	st.global.f64 	[%rd2+8], %fd110;
	ld.global.f64 	%fd111, [%rd15+176];
	ld.global.f64 	%fd112, [%rd15+160];
	fma.rn.f64 	%fd113, %fd111, %fd112, %fd102;
	st.global.f64 	[%rd2+16], %fd113;
	ld.global.f64 	%fd114, [%rd15+184];
	ld.global.f64 	%fd115, [%rd15+160];
	fma.rn.f64 	%fd116, %fd114, %fd115, %fd105;
	st.global.f64 	[%rd2+24], %fd116;
	ld.global.f64 	%fd117, [%rd15+240];
	add.f64 	%fd210, %fd117, %fd107;
	st.global.f64 	[%rd2], %fd210;
	ld.global.f64 	%fd118, [%rd15+248];
	ld.global.f64 	%fd119, [%rd15+240];
	fma.rn.f64 	%fd211, %fd118, %fd119, %fd110;
	st.global.f64 	[%rd2+8], %fd211;
	ld.global.f64 	%fd120, [%rd15+256];
	ld.global.f64 	%fd121, [%rd15+240];
	fma.rn.f64 	%fd209, %fd120, %fd121, %fd113;
	st.global.f64 	[%rd2+16], %fd209;
	ld.global.f64 	%fd122, [%rd15+264];
	ld.global.f64 	%fd123, [%rd15+240];
	fma.rn.f64 	%fd208, %fd122, %fd123, %fd116;
	st.global.f64 	[%rd2+24], %fd208;
	add.s32 	%r15, %r15, 8;
	add.s64 	%rd15, %rd15, 640;
	setp.ne.s32 	%p3, %r15, 0;
	@%p3 bra 	$L__BB1_3;
$L__BB1_4:
	setp.eq.s32 	%p4, %r1, 0;
	@%p4 bra 	$L__BB1_12;
	and.b32  	%r7, %r12, 3;
	setp.lt.u32 	%p5, %r1, 4;
	@%p5 bra 	$L__BB1_7;
	mul.wide.u32 	%rd9, %r17, 80;
	add.s64 	%rd10, %rd1, %rd9;
	ld.global.f64 	%fd124, [%rd10];
	add.f64 	%fd125, %fd124, %fd210;
	st.global.f64 	[%rd2], %fd125;
	ld.global.f64 	%fd126, [%rd10+8];
	ld.global.f64 	%fd127, [%rd10];
	fma.rn.f64 	%fd128, %fd126, %fd127, %fd211;
	st.global.f64 	[%rd2+8], %fd128;
	ld.global.f64 	%fd129, [%rd10+16];
	ld.global.f64 	%fd130, [%rd10];
	fma.rn.f64 	%fd131, %fd129, %fd130, %fd209;
	st.global.f64 	[%rd2+16], %fd131;
	ld.global.f64 	%fd132, [%rd10+24];
	ld.global.f64 	%fd133, [%rd10];
	fma.rn.f64 	%fd134, %fd132, %fd133, %fd208;
	st.global.f64 	[%rd2+24], %fd134;
	ld.global.f64 	%fd135, [%rd10+80];
	add.f64 	%fd136, %fd135, %fd125;
	st.global.f64 	[%rd2], %fd136;
	ld.global.f64 	%fd137, [%rd10+88];
	ld.global.f64 	%fd138, [%rd10+80];
	fma.rn.f64 	%fd139, %fd137, %fd138, %fd128;
	st.global.f64 	[%rd2+8], %fd139;
	ld.global.f64 	%fd140, [%rd10+96];
	ld.global.f64 	%fd141, [%rd10+80];
	fma.rn.f64 	%fd142, %fd140, %fd141, %fd131;
	st.global.f64 	[%rd2+16], %fd142;
	ld.global.f64 	%fd143, [%rd10+104];
	ld.global.f64 	%fd144, [%rd10+80];
	fma.rn.f64 	%fd145, %fd143, %fd144, %fd134;
	st.global.f64 	[%rd2+24], %fd145;
	ld.global.f64 	%fd146, [%rd10+160];
	add.f64 	%fd147, %fd146, %fd136;
	st.global.f64 	[%rd2], %fd147;
	ld.global.f64 	%fd148, [%rd10+168];
	ld.global.f64 	%fd149, [%rd10+160];
	fma.rn.f64 	%fd150, %fd148, %fd149, %fd139;
	st.global.f64 	[%rd2+8], %fd150;
	ld.global.f64 	%fd151, [%rd10+176];
	ld.global.f64 	%fd152, [%rd10+160];
	fma.rn.f64 	%fd153, %fd151, %fd152, %fd142;
	st.global.f64 	[%rd2+16], %fd153;
	ld.global.f64 	%fd154, [%rd10+184];
	ld.global.f64 	%fd155, [%rd10+160];
	fma.rn.f64 	%fd156, %fd154, %fd155, %fd145;
	st.global.f64 	[%rd2+24], %fd156;
	ld.global.f64 	%fd157, [%rd10+240];
	add.f64 	%fd210, %fd157, %fd147;
	st.global.f64 	[%rd2], %fd210;
	ld.global.f64 	%fd158, [%rd10+248];
	ld.global.f64 	%fd159, [%rd10+240];
	fma.rn.f64 	%fd211, %fd158, %fd159, %fd150;
	st.global.f64 	[%rd2+8], %fd211;
	ld.global.f64 	%fd160, [%rd10+256];
	ld.global.f64 	%fd161, [%rd10+240];
	fma.rn.f64 	%fd209, %fd160, %fd161, %fd153;
	st.global.f64 	[%rd2+16], %fd209;
	ld.global.f64 	%fd162, [%rd10+264];
	ld.global.f64 	%fd163, [%rd10+240];
	fma.rn.f64 	%fd208, %fd162, %fd163, %fd156;
	st.global.f64 	[%rd2+24], %fd208;
	add.s32 	%r17, %r17, 4;
$L__BB1_7:
	setp.eq.s32 	%p6, %r7, 0;
	@%p6 bra 	$L__BB1_12;
	setp.eq.s32 	%p7, %r7, 1;
	@%p7 bra 	$L__BB1_10;
	mul.wide.u32 	%rd11, %r17, 80;
	add.s64 	%rd12, %rd1, %rd11;
	ld.global.f64 	%fd164, [%rd12];
	add.f64 	%fd165, %fd164, %fd210;
	st.global.f64 	[%rd2], %fd165;
	ld.global.f64 	%fd166, [%rd12+8];
	ld.global.f64 	%fd167, [%rd12];
	fma.rn.f64 	%fd168, %fd166, %fd167, %fd211;
	st.global.f64 	[%rd2+8], %fd168;
	ld.global.f64 	%fd169, [%rd12+16];
	ld.global.f64 	%fd170, [%rd12];
	fma.rn.f64 	%fd171, %fd169, %fd170, %fd209;
	st.global.f64 	[%rd2+16], %fd171;
	ld.global.f64 	%fd172, [%rd12+24];
	ld.global.f64 	%fd173, [%rd12];
	fma.rn.f64 	%fd174, %fd172, %fd173, %fd208;
	st.global.f64 	[%rd2+24], %fd174;
	ld.global.f64 	%fd175, [%rd12+80];
	add.f64 	%fd210, %fd175, %fd165;
	st.global.f64 	[%rd2], %fd210;
	ld.global.f64 	%fd176, [%rd12+88];
	ld.global.f64 	%fd177, [%rd12+80];
	fma.rn.f64 	%fd211, %fd176, %fd177, %fd168;
	st.global.f64 	[%rd2+8], %fd211;
	ld.global.f64 	%fd178, [%rd12+96];
	ld.global.f64 	%fd179, [%rd12+80];
	fma.rn.f64 	%fd209, %fd178, %fd179, %fd171;
	st.global.f64 	[%rd2+16], %fd209;
	ld.global.f64 	%fd180, [%rd12+104];
	ld.global.f64 	%fd181, [%rd12+80];
	fma.rn.f64 	%fd208, %fd180, %fd181, %fd174;
	st.global.f64 	[%rd2+24], %fd208;
	add.s32 	%r17, %r17, 2;
$L__BB1_10:
	and.b32  	%r14, %r12, 1;
	setp.eq.b32 	%p8, %r14, 1;
	not.pred 	%p9, %p8;
	@%p9 bra 	$L__BB1_12;
	mul.wide.u32 	%rd13, %r17, 80;
	add.s64 	%rd14, %rd1, %rd13;
	ld.global.f64 	%fd182, [%rd14];
	add.f64 	%fd210, %fd182, %fd210;
	st.global.f64 	[%rd2], %fd210;
	ld.global.f64 	%fd183, [%rd14+8];
	ld.global.f64 	%fd184, [%rd14];
	fma.rn.f64 	%fd211, %fd183, %fd184, %fd211;
	st.global.f64 	[%rd2+8], %fd211;
	ld.global.f64 	%fd185, [%rd14+16];
	ld.global.f64 	%fd186, [%rd14];
	fma.rn.f64 	%fd209, %fd185, %fd186, %fd209;
	st.global.f64 	[%rd2+16], %fd209;
	ld.global.f64 	%fd187, [%rd14+24];
	ld.global.f64 	%fd188, [%rd14];
	fma.rn.f64 	%fd208, %fd187, %fd188, %fd208;
$L__BB1_12:
	div.rn.f64 	%fd189, %fd211, %fd210;
	st.global.f64 	[%rd2+8], %fd189;
	div.rn.f64 	%fd190, %fd209, %fd210;
	st.global.f64 	[%rd2+16], %fd190;
	div.rn.f64 	%fd191, %fd208, %fd210;
	st.global.f64 	[%rd2+24], %fd191;
	ret;

}
	// .globl	_Z13testInfluenceP4Massjd
.visible .entry _Z13testInfluenceP4Massjd(
	.param .u64 .ptr .align 1 _Z13testInfluenceP4Massjd_param_0,
	.param .u32 _Z13testInfluenceP4Massjd_param_1,
	.param .f64 _Z13testInfluenceP4Massjd_param_2
)
{
	.reg .pred 	%p<10>;
	.reg .b32 	%r<3>;
	.reg .b64 	%rd<27>;
	.reg .b64 	%fd<95>;

	ld.param.u64 	%rd14, [_Z13testInfluenceP4Massjd_param_0];
	ld.param.u32 	%r1, [_Z13testInfluenceP4Massjd_param_1];
	ld.param.f64 	%fd1, [_Z13testInfluenceP4Massjd_param_2];
	cvta.to.global.u64 	%rd1, %rd14;
	cvt.u64.u32 	%rd2, %r1;
	setp.eq.s32 	%p1, %r1, 0;
	@%p1 bra 	$L__BB2_10;
	mov.u32 	%r2, %tid.x;
	cvt.u64.u32 	%rd3, %r2;
	mul.wide.u32 	%rd16, %r2, 80;
	add.s64 	%rd4, %rd1, %rd16;
	setp.eq.s32 	%p2, %r1, 1;
	mov.b64 	%rd26, 0;
	@%p2 bra 	$L__BB2_8;
	add.s64 	%rd23, %rd1, 80;
	mov.b64 	%rd25, 0;
	mov.u64 	%rd24, %rd3;
$L__BB2_3:
	setp.eq.s64 	%p3, %rd24, 0;
	@%p3 bra 	$L__BB2_5;
	ld.global.f64 	%fd2, [%rd4+8];
	ld.global.f64 	%fd3, [%rd23+-72];
	sub.f64 	%fd4, %fd2, %fd3;
	ld.global.f64 	%fd5, [%rd4+16];
	ld.global.f64 	%fd6, [%rd23+-64];
	sub.f64 	%fd7, %fd5, %fd6;
	ld.global.f64 	%fd8, [%rd4+24];
	ld.global.f64 	%fd9, [%rd23+-56];
	sub.f64 	%fd10, %fd8, %fd9;
	mul.f64 	%fd11, %fd7, %fd7;
	fma.rn.f64 	%fd12, %fd4, %fd4, %fd11;
	fma.rn.f64 	%fd13, %fd10, %fd10, %fd12;
	sqrt.rn.f64 	%fd14, %fd13;
	ld.global.f64 	%fd15, [%rd4];
	ld.global.f64 	%fd16, [%rd23+-80];
	mul.f64 	%fd17, %fd15, %fd16;
	mul.f64 	%fd18, %fd1, %fd17;
	mul.f64 	%fd19, %fd14, %fd14;
	div.rn.f64 	%fd20, %fd18, %fd19;
	mul.f64 	%fd21, %fd4, %fd20;
	div.rn.f64 	%fd22, %fd21, %fd14;
	ld.global.f64 	%fd23, [%rd4+56];
	add.f64 	%fd24, %fd23, %fd22;
	st.global.f64 	[%rd4+56], %fd24;
	mul.f64 	%fd25, %fd7, %fd20;
	div.rn.f64 	%fd26, %fd25, %fd14;
	ld.global.f64 	%fd27, [%rd4+64];
	add.f64 	%fd28, %fd27, %fd26;
	st.global.f64 	[%rd4+64], %fd28;
	mul.f64 	%fd29, %fd10, %fd20;
	div.rn.f64 	%fd30, %fd29, %fd14;
	ld.global.f64 	%fd31, [%rd4+72];
	add.f64 	%fd32, %fd31, %fd30;
	st.global.f64 	[%rd4+72], %fd32;
$L__BB2_5:
	add.s64 	%rd18, %rd25, 1;
	setp.eq.s64 	%p4, %rd18, %rd3;
	@%p4 bra 	$L__BB2_7;
	ld.global.f64 	%fd33, [%rd4+8];
	ld.global.f64 	%fd34, [%rd23+8];
	sub.f64 	%fd35, %fd33, %fd34;
	ld.global.f64 	%fd36, [%rd4+16];
	ld.global.f64 	%fd37, [%rd23+16];
	sub.f64 	%fd38, %fd36, %fd37;
	ld.global.f64 	%fd39, [%rd4+24];
	ld.global.f64 	%fd40, [%rd23+24];
	sub.f64 	%fd41, %fd39, %fd40;
	mul.f64 	%fd42, %fd38, %fd38;
	fma.rn.f64 	%fd43, %fd35, %fd35, %fd42;
	fma.rn.f64 	%fd44, %fd41, %fd41, %fd43;
	sqrt.rn.f64 	%fd45, %fd44;
	ld.global.f64 	%fd46, [%rd4];
	ld.global.f64 	%fd47, [%rd23];
	mul.f64 	%fd48, %fd46, %fd47;
	mul.f64 	%fd49, %fd1, %fd48;
	mul.f64 	%fd50, %fd45, %fd45;
	div.rn.f64 	%fd51, %fd49, %fd50;
	mul.f64 	%fd52, %fd35, %fd51;
	div.rn.f64 	%fd53, %fd52, %fd45;
	ld.global.f64 	%fd54, [%rd4+56];
	add.f64 	%fd55, %fd54, %fd53;
	st.global.f64 	[%rd4+56], %fd55;
	mul.f64 	%fd56, %fd38, %fd51;
	div.rn.f64 	%fd57, %fd56, %fd45;
	ld.global.f64 	%fd58, [%rd4+64];
	add.f64 	%fd59, %fd58, %fd57;
	st.global.f64 	[%rd4+64], %fd59;
	mul.f64 	%fd60, %fd41, %fd51;
	div.rn.f64 	%fd61, %fd60, %fd45;
	ld.global.f64 	%fd62, [%rd4+72];
	add.f64 	%fd63, %fd62, %fd61;
	st.global.f64 	[%rd4+72], %fd63;
$L__BB2_7:
	add.s64 	%rd25, %rd25, 2;
	add.s64 	%rd24, %rd24, -2;
	add.s64 	%rd23, %rd23, 160;
	and.b64  	%rd26, %rd2, 4294967294;
	setp.ne.s64 	%p5, %rd25, %rd26;
	@%p5 bra 	$L__BB2_3;
$L__BB2_8:
	and.b64  	%rd19, %rd2, 1;
	setp.eq.b64 	%p6, %rd19, 1;
	not.pred 	%p7, %p6;
	setp.eq.s64 	%p8, %rd26, %rd3;
	or.pred  	%p9, %p7, %p8;
	@%p9 bra 	$L__BB2_10;
	mad.lo.s64 	%rd22, %rd26, 80, %rd1;
	ld.global.f64 	%fd64, [%rd4+8];
	ld.global.f64 	%fd65, [%rd22+8];
	sub.f64 	%fd66, %fd64, %fd65;
	ld.global.f64 	%fd67, [%rd4+16];
	ld.global.f64 	%fd68, [%rd22+16];
	sub.f64 	%fd69, %fd67, %fd68;
	ld.global.f64 	%fd70, [%rd4+24];
	ld.global.f64 	%fd71, [%rd22+24];
	sub.f64 	%fd72, %fd70, %fd71;
	mul.f64 	%fd73, %fd69, %fd69;
	fma.rn.f64 	%fd74, %fd66, %fd66, %fd73;
	fma.rn.f64 	%fd75, %fd72, %fd72, %fd74;
	sqrt.rn.f64 	%fd76, %fd75;
	ld.global.f64 	%fd77, [%rd4];
	ld.global.f64 	%fd78, [%rd22];
	mul.f64 	%fd79, %fd77, %fd78;
	mul.f64 	%fd80, %fd1, %fd79;
	mul.f64 	%fd81, %fd76, %fd76;
	div.rn.f64 	%fd82, %fd80, %fd81;
	mul.f64 	%fd83, %fd66, %fd82;
	div.rn.f64 	%fd84, %fd83, %fd76;
	ld.global.f64 	%fd85, [%rd4+56];
	add.f64 	%fd86, %fd85, %fd84;
	st.global.f64 	[%rd4+56], %fd86;
	mul.f64 	%fd87, %fd69, %fd82;
	div.rn.f64 	%fd88, %fd87, %fd76;
	ld.global.f64 	%fd89, [%rd4+64];
	add.f64 	%fd90, %fd89, %fd88;
	st.global.f64 	[%rd4+64], %fd90;
	mul.f64 	%fd91, %fd72, %fd82;
	div.rn.f64 	%fd92, %fd91, %fd76;
	ld.global.f64 	%fd93, [%rd4+72];
	add.f64 	%fd94, %fd93, %fd92;
	st.global.f64 	[%rd4+72], %fd94;
$L__BB2_10:
	ret;

}


// ===== COMPILED SASS (sm_100) =====

	.target	sm_100

	.elftype	@"ET_EXEC"


//--------------------- .note.nv.tkinfo           --------------------------
	.section	.note.nv.tkinfo,"",@"SHT_NOTE"
	.sectionflags	@"SHF_NOTE_NV_TKINFO"
	.tkinfo
        /*0018*/ 	.word	0x00000002
        /*0030*/ 	.string	""
        /*0030*/ 	.string	"ptxas"
        /*0030*/ 	.string	"Cuda compilation tools, release 13.0, V13.0.88"
        /*0030*/ 	.string	"Build cuda_13.0.r13.0/compiler.36424714_0"
        /*0030*/ 	.string	"-arch sm_100 -m 64 "



//--------------------- .note.nv.cuinfo           --------------------------
	.section	.note.nv.cuinfo,"",@"SHT_NOTE"
	.sectionflags	@"SHF_NOTE_NV_CUINFO"
        /*0018*/ 	.short	0x0002
        /*001a*/ 	.short	0x0064
        /*001c*/ 	.short	0x0082
	.zero		2


//--------------------- .nv.info                  --------------------------
	.section	.nv.info,"",@"SHT_CUDA_INFO"
	.align	4


	//----- nvinfo : EIATTR_REGCOUNT
	.align		4
        /*0000*/ 	.byte	0x04, 0x2f
        /*0002*/ 	.short	(.L_1 - .L_0)
	.align		4
.L_0:
        /*0004*/ 	.word	index@(_Z13d_simulateTicP4MassmjdS0_d)
        /*0008*/ 	.word	0x0000002a


	//----- nvinfo : EIATTR_FRAME_SIZE
	.align		4
.L_1:
        /*000c*/ 	.byte	0x04, 0x11
        /*000e*/ 	.short	(.L_3 - .L_2)
	.align		4
.L_2:
        /*0010*/ 	.word	index@($__internal_4_$__cuda_sm20_dsqrt_rn_f64_mediumpath_v1)
        /*0014*/ 	.word	0x00000000


	//----- nvinfo : EIATTR_FRAME_SIZE
	.align		4
.L_3:
        /*0018*/ 	.byte	0x04, 0x11
        /*001a*/ 	.short	(.L_5 - .L_4)
	.align		4
.L_4:
        /*001c*/ 	.word	index@($__internal_3_$__cuda_sm20_div_rn_f64_full)
        /*0020*/ 	.word	0x00000000


	//----- nvinfo : EIATTR_FRAME_SIZE
	.align		4
.L_5:
        /*0024*/ 	.byte	0x04, 0x11
        /*0026*/ 	.short	(.L_7 - .L_6)
	.align		4
.L_6:
        /*0028*/ 	.word	index@(_Z13d_simulateTicP4MassmjdS0_d)
        /*002c*/ 	.word	0x00000000


	//----- nvinfo : EIATTR_REGCOUNT
	.align		4
.L_7:
        /*0030*/ 	.byte	0x04, 0x2f
        /*0032*/ 	.short	(.L_9 - .L_8)
	.align		4
.L_8:
        /*0034*/ 	.word	index@(_Z18d_computeProxyMassP4MassS0_j)
        /*0038*/ 	.word	0x0000001d


	//----- nvinfo : EIATTR_FRAME_SIZE
	.align		4
.L_9:
        /*003c*/ 	.byte	0x04, 0x11
        /*003e*/ 	.short	(.L_11 - .L_10)
	.align		4
.L_10:
        /*0040*/ 	.word	index@($__internal_2_$__cuda_sm20_div_rn_f64_full)
        /*0044*/ 	.word	0x00000000


	//----- nvinfo : EIATTR_FRAME_SIZE
	.align		4
.L_11:
        /*0048*/ 	.byte	0x04, 0x11
        /*004a*/ 	.short	(.L_13 - .L_12)
	.align		4
.L_12:
        /*004c*/ 	.word	index@(_Z18d_computeProxyMassP4MassS0_j)
        /*0050*/ 	.word	0x00000000


	//----- nvinfo : EIATTR_REGCOUNT
	.align		4
.L_13:
        /*0054*/ 	.byte	0x04, 0x2f
        /*0056*/ 	.short	(.L_15 - .L_14)
	.align		4
.L_14:
        /*0058*/ 	.word	index@(_Z13testInfluenceP4Massjd)
        /*005c*/ 	.word	0x00000028


	//----- nvinfo : EIATTR_FRAME_SIZE
	.align		4
.L_15:
        /*0060*/ 	.byte	0x04, 0x11
        /*0062*/ 	.short	(.L_17 - .L_16)
	.align		4
.L_16:
        /*0064*/ 	.word	index@($__internal_1_$__cuda_sm20_dsqrt_rn_f64_mediumpath_v1)
        /*0068*/ 	.word	0x00000000


	//----- nvinfo : EIATTR_FRAME_SIZE
	.align		4
.L_17:
        /*006c*/ 	.byte	0x04, 0x11
        /*006e*/ 	.short	(.L_19 - .L_18)
	.align		4
.L_18:
        /*0070*/ 	.word	index@($__internal_0_$__cuda_sm20_div_rn_f64_full)
        /*0074*/ 	.word	0x00000000


	//----- nvinfo : EIATTR_FRAME_SIZE
	.align		4
.L_19:
        /*0078*/ 	.byte	0x04, 0x11
        /*007a*/ 	.short	(.L_21 - .L_20)
	.align		4
.L_20:
        /*007c*/ 	.word	index@(_Z13testInfluenceP4Massjd)
        /*0080*/ 	.word	0x00000000


	//----- nvinfo : EIATTR_MIN_STACK_SIZE
	.align		4
.L_21:
        /*0084*/ 	.byte	0x04, 0x12
        /*0086*/ 	.short	(.L_23 - .L_22)
	.align		4
.L_22:
        /*0088*/ 	.word	index@(_Z13testInfluenceP4Massjd)
        /*008c*/ 	.word	0x00000000


	//----- nvinfo : EIATTR_MIN_STACK_SIZE
	.align		4
.L_23:
        /*0090*/ 	.byte	0x04, 0x12
        /*0092*/ 	.short	(.L_25 - .L_24)
	.align		4
.L_24:
        /*0094*/ 	.word	index@(_Z18d_computeProxyMassP4MassS0_j)
        /*0098*/ 	.word	0x00000000


	//----- nvinfo : EIATTR_MIN_STACK_SIZE
	.align		4
.L_25:
        /*009c*/ 	.byte	0x04, 0x12
        /*009e*/ 	.short	(.L_27 - .L_26)
	.align		4
.L_26:
        /*00a0*/ 	.word	index@(_Z13d_simulateTicP4MassmjdS0_d)
        /*00a4*/ 	.word	0x00000000
.L_27:


//--------------------- .nv.compat                --------------------------
	.section	.nv.compat,"",@"SHT_CUDA_COMPAT_INFO"
	.align	4
        /*0000*/ 	.byte	0x02, 0x09, 0x00, 0x00, 0x02, 0x02, 0x01, 0x00, 0x02, 0x05, 0x05, 0x00, 0x03, 0x07, 0x01, 0x01
        /*0010*/ 	.byte	0x02, 0x03, 0x00, 0x00, 0x02, 0x06, 0x01, 0x00, 0x04, 0x0b, 0x08, 0x00, 0x01, 0x00, 0x00, 0x00
        /*0020*/ 	.byte	0x00, 0x00, 0x00, 0x00


//--------------------- .nv.info._Z13testInfluenceP4Massjd --------------------------
	.section	.nv.info._Z13testInfluenceP4Massjd,"",@"SHT_CUDA_INFO"
	.sectionflags	@""
	.align	4


	//----- nvinfo : EIATTR_CUDA_API_VERSION
	.align		4
        /*0000*/ 	.byte	0x04, 0x37
        /*0002*/ 	.short	(.L_29 - .L_28)
.L_28:
        /*0004*/ 	.word	0x00000082


	//----- nvinfo : EIATTR_KPARAM_INFO
	.align		4
.L_29:
        /*0008*/ 	.byte	0x04, 0x17
        /*000a*/ 	.short	(.L_31 - .L_30)
.L_30:
        /*000c*/ 	.word	0x00000000
        /*0010*/ 	.short	0x0002
        /*0012*/ 	.short	0x0010
        /*0014*/ 	.byte	0x00, 0xf0, 0x21, 0x00


	//----- nvinfo : EIATTR_KPARAM_INFO
	.align		4
.L_31:
        /*0018*/ 	.byte	0x04, 0x17
        /*001a*/ 	.short	(.L_33 - .L_32)
.L_32:
        /*001c*/ 	.word	0x00000000
        /*0020*/ 	.short	0x0001
        /*0022*/ 	.short	0x0008
        /*0024*/ 	.byte	0x00, 0xf0, 0x11, 0x00


	//----- nvinfo : EIATTR_KPARAM_INFO
	.align		4
.L_33:
        /*0028*/ 	.byte	0x04, 0x17
        /*002a*/ 	.short	(.L_35 - .L_34)
.L_34:
        /*002c*/ 	.word	0x00000000
        /*0030*/ 	.short	0x0000
        /*0032*/ 	.short	0x0000
        /*0034*/ 	.byte	0x00, 0xf5, 0x21, 0x00


	//----- nvinfo : EIATTR_SPARSE_MMA_MASK
	.align		4
.L_35:
        /*0038*/ 	.byte	0x03, 0x50
        /*003a*/ 	.short	0x0000


	//----- nvinfo : EIATTR_MAXREG_COUNT
	.align		4
        /*003c*/ 	.byte	0x03, 0x1b
        /*003e*/ 	.short	0x00ff


	//----- nvinfo : EIATTR_MERCURY_ISA_VERSION
	.align		4
        /*0040*/ 	.byte	0x03, 0x5f
        /*0042*/ 	.short	0x0101


	//----- nvinfo : EIATTR_VRC_CTA_INIT_COUNT
	.align		4
        /*0044*/ 	.byte	0x02, 0x4a
	.zero		1
	.zero		1


	//----- nvinfo : EIATTR_EXIT_INSTR_OFFSETS
	.align		4
        /*0048*/ 	.byte	0x04, 0x1c
        /*004a*/ 	.short	(.L_37 - .L_36)


	//   ....[0]....
.L_36:
        /*004c*/ 	.word	0x00000040


	//   ....[1]....
        /*0050*/ 	.word	0x00001500


	//   ....[2]....
        /*0054*/ 	.word	0x00001e80


	//----- nvinfo : EIATTR_CRS_STACK_SIZE
	.align		4
.L_37:
        /*0058*/ 	.byte	0x04, 0x1e
        /*005a*/ 	.short	(.L_39 - .L_38)
.L_38:
        /*005c*/ 	.word	0x00000000


	//----- nvinfo : EIATTR_CBANK_PARAM_SIZE
	.align		4
.L_39:
        /*0060*/ 	.byte	0x03, 0x19
        /*0062*/ 	.short	0x0018


	//----- nvinfo : EIATTR_PARAM_CBANK
	.align		4
        /*0064*/ 	.byte	0x04, 0x0a
        /*0066*/ 	.short	(.L_41 - .L_40)
	.align		4
.L_40:
        /*0068*/ 	.word	index@(.nv.constant0._Z13testInfluenceP4Massjd)
        /*006c*/ 	.short	0x0380
        /*006e*/ 	.short	0x0018


	//----- nvinfo : EIATTR_SW_WAR
	.align		4
.L_41:
        /*0070*/ 	.byte	0x04, 0x36
        /*0072*/ 	.short	(.L_43 - .L_42)
.L_42:
        /*0074*/ 	.word	0x00000008
.L_43:


//--------------------- .nv.info._Z18d_computeProxyMassP4MassS0_j --------------------------
	.section	.nv.info._Z18d_computeProxyMassP4MassS0_j,"",@"SHT_CUDA_INFO"
	.sectionflags	@""
	.align	4


	//----- nvinfo : EIATTR_CUDA_API_VERSION
	.align		4
        /*0000*/ 	.byte	0x04, 0x37
        /*0002*/ 	.short	(.L_45 - .L_44)
.L_44:
        /*0004*/ 	.word	0x00000082


	//----- nvinfo : EIATTR_KPARAM_INFO
	.align		4
.L_45:
        /*0008*/ 	.byte	0x04, 0x17
        /*000a*/ 	.short	(.L_47 - .L_46)
.L_46:
        /*000c*/ 	.word	0x00000000
        /*0010*/ 	.short	0x0002
        /*0012*/ 	.short	0x0010
        /*0014*/ 	.byte	0x00, 0xf0, 0x11, 0x00


	//----- nvinfo : EIATTR_KPARAM_INFO
	.align		4
.L_47:
        /*0018*/ 	.byte	0x04, 0x17
        /*001a*/ 	.short	(.L_49 - .L_48)
.L_48:
        /*001c*/ 	.word	0x00000000
        /*0020*/ 	.short	0x0001
        /*0022*/ 	.short	0x0008
        /*0024*/ 	.byte	0x00, 0xf5, 0x21, 0x00


	//----- nvinfo : EIATTR_KPARAM_INFO
	.align		4
.L_49:
        /*0028*/ 	.byte	0x04, 0x17
        /*002a*/ 	.short	(.L_51 - .L_50)
.L_50:
        /*002c*/ 	.word	0x00000000
        /*0030*/ 	.short	0x0000
        /*0032*/ 	.short	0x0000
        /*0034*/ 	.byte	0x00, 0xf5, 0x21, 0x00


	//----- nvinfo : EIATTR_SPARSE_MMA_MASK
	.align		4
.L_51:
        /*0038*/ 	.byte	0x03, 0x50
        /*003a*/ 	.short	0x0000


	//----- nvinfo : EIATTR_MAXREG_COUNT
	.align		4
        /*003c*/ 	.byte	0x03, 0x1b
        /*003e*/ 	.short	0x00ff


	//----- nvinfo : EIATTR_MERCURY_ISA_VERSION
	.align		4
        /*0040*/ 	.byte	0x03, 0x5f
        /*0042*/ 	.short	0x0101


	//----- nvinfo : EIATTR_VRC_CTA_INIT_COUNT
	.align		4
        /*0044*/ 	.byte	0x02, 0x4a
	.zero		1
	.zero		1


	//----- nvinfo : EIATTR_EXIT_INSTR_OFFSETS
	.align		4
        /*0048*/ 	.byte	0x04, 0x1c
        /*004a*/ 	.short	(.L_53 - .L_52)


	//   ....[0]....
.L_52:
        /*004c*/ 	.word	0x00001600


	//----- nvinfo : EIATTR_CRS_STACK_SIZE
	.align		4
.L_53:
        /*0050*/ 	.byte	0x04, 0x1e
        /*0052*/ 	.short	(.L_55 - .L_54)
.L_54:
        /*0054*/ 	.word	0x00000000


	//----- nvinfo : EIATTR_CBANK_PARAM_SIZE
	.align		4
.L_55:
        /*0058*/ 	.byte	0x03, 0x19
        /*005a*/ 	.short	0x0014


	//----- nvinfo : EIATTR_PARAM_CBANK
	.align		4
        /*005c*/ 	.byte	0x04, 0x0a
        /*005e*/ 	.short	(.L_57 - .L_56)
	.align		4
.L_56:
        /*0060*/ 	.word	index@(.nv.constant0._Z18d_computeProxyMassP4MassS0_j)
        /*0064*/ 	.short	0x0380
        /*0066*/ 	.short	0x0014


	//----- nvinfo : EIATTR_SW_WAR
	.align		4
.L_57:
        /*0068*/ 	.byte	0x04, 0x36
        /*006a*/ 	.short	(.L_59 - .L_58)
.L_58:
        /*006c*/ 	.word	0x00000008
.L_59:


//--------------------- .nv.info._Z13d_simulateTicP4MassmjdS0_d --------------------------
	.section	.nv.info._Z13d_simulateTicP4MassmjdS0_d,"",@"SHT_CUDA_INFO"
	.sectionflags	@""
	.align	4


	//----- nvinfo : EIATTR_CUDA_API_VERSION
	.align		4
        /*0000*/ 	.byte	0x04, 0x37
        /*0002*/ 	.short	(.L_61 - .L_60)
.L_60:
        /*0004*/ 	.word	0x00000082


	//----- nvinfo : EIATTR_KPARAM_INFO
	.align		4
.L_61:
        /*0008*/ 	.byte	0x04, 0x17
        /*000a*/ 	.short	(.L_63 - .L_62)
.L_62:
        /*000c*/ 	.word	0x00000000
        /*0010*/ 	.short	0x0005
        /*0012*/ 	.short	0x0028
        /*0014*/ 	.byte	0x00, 0xf0, 0x21, 0x00


	//----- nvinfo : EIATTR_KPARAM_INFO
	.align		4
.L_63:
        /*0018*/ 	.byte	0x04, 0x17
        /*001a*/ 	.short	(.L_65 - .L_64)
.L_64:
        /*001c*/ 	.word	0x00000000
        /*0020*/ 	.short	0x0004
        /*0022*/ 	.short	0x0020
        /*0024*/ 	.byte	0x00, 0xf5, 0x21, 0x00


	//----- nvinfo : EIATTR_KPARAM_INFO
	.align		4
.L_65:
        /*0028*/ 	.byte	0x04, 0x17
        /*002a*/ 	.short	(.L_67 - .L_66)
.L_66:
        /*002c*/ 	.word	0x00000000
        /*0030*/ 	.short	0x0003
        /*0032*/ 	.short	0x0018
        /*0034*/ 	.byte	0x00, 0xf0, 0x21, 0x00


	//----- nvinfo : EIATTR_KPARAM_INFO
	.align		4
.L_67:
        /*0038*/ 	.byte	0x04, 0x17
        /*003a*/ 	.short	(.L_69 - .L_68)
.L_68:
        /*003c*/ 	.word	0x00000000
        /*0040*/ 	.short	0x0002
        /*0042*/ 	.short	0x0010
        /*0044*/ 	.byte	0x00, 0xf0, 0x11, 0x00


	//----- nvinfo : EIATTR_KPARAM_INFO
	.align		4
.L_69:
        /*0048*/ 	.byte	0x04, 0x17
        /*004a*/ 	.short	(.L_71 - .L_70)
.L_70:
        /*004c*/ 	.word	0x00000000
        /*0050*/ 	.short	0x0001
        /*0052*/ 	.short	0x0008
        /*0054*/ 	.byte	0x00, 0xf0, 0x21, 0x00


	//----- nvinfo : EIATTR_KPARAM_INFO
	.align		4
.L_71:
        /*0058*/ 	.byte	0x04, 0x17
        /*005a*/ 	.short	(.L_73 - .L_72)
.L_72:
        /*005c*/ 	.word	0x00000000
        /*0060*/ 	.short	0x0000
        /*0062*/ 	.short	0x0000
        /*0064*/ 	.byte	0x00, 0xf5, 0x21, 0x00


	//----- nvinfo : EIATTR_SPARSE_MMA_MASK
	.align		4
.L_73:
        /*0068*/ 	.byte	0x03, 0x50
        /*006a*/ 	.short	0x0000


	//----- nvinfo : EIATTR_MAXREG_COUNT
	.align		4
        /*006c*/ 	.byte	0x03, 0x1b
        /*006e*/ 	.short	0x00ff


	//----- nvinfo : EIATTR_NUM_BARRIERS
	.align		4
        /*0070*/ 	.byte	0x02, 0x4c
        /*0072*/ 	.byte	0x01
	.zero		1


	//----- nvinfo : EIATTR_MERCURY_ISA_VERSION
	.align		4
        /*0074*/ 	.byte	0x03, 0x5f
        /*0076*/ 	.short	0x0101


	//----- nvinfo : EIATTR_VRC_CTA_INIT_COUNT
	.align		4
        /*0078*/ 	.byte	0x02, 0x4a
	.zero		1
	.zero		1


	//----- nvinfo : EIATTR_EXIT_INSTR_OFFSETS
	.align		4
        /*007c*/ 	.byte	0x04, 0x1c
        /*007e*/ 	.short	(.L_75 - .L_74)


	//   ....[0]....
.L_74:
        /*0080*/ 	.word	0x00003120


	//----- nvinfo : EIATTR_CRS_STACK_SIZE
	.align		4
.L_75:
        /*0084*/ 	.byte	0x04, 0x1e
        /*0086*/ 	.short	(.L_77 - .L_76)
.L_76:
        /*0088*/ 	.word	0x00000000


	//----- nvinfo : EIATTR_CBANK_PARAM_SIZE
	.align		4
.L_77:
        /*008c*/ 	.byte	0x03, 0x19
        /*008e*/ 	.short	0x0030


	//----- nvinfo : EIATTR_PARAM_CBANK
	.align		4
        /*0090*/ 	.byte	0x04, 0x0a
        /*0092*/ 	.short	(.L_79 - .L_78)
	.align		4
.L_78:
        /*0094*/ 	.word	index@(.nv.constant0._Z13d_simulateTicP4MassmjdS0_d)
        /*0098*/ 	.short	0x0380
        /*009a*/ 	.short	0x0030


	//----- nvinfo : EIATTR_SW_WAR
	.align		4
.L_79:
        /*009c*/ 	.byte	0x04, 0x36
        /*009e*/ 	.short	(.L_81 - .L_80)
.L_80:
        /*00a0*/ 	.word	0x00000008
.L_81:


//--------------------- .nv.callgraph             --------------------------
	.section	.nv.callgraph,"",@"SHT_CUDA_CALLGRAPH"
	.align	4
	.sectionentsize	8
	.align		4
        /*0000*/ 	.word	0x00000000
	.align		4
        /*0004*/ 	.word	0xffffffff
	.align		4
        /*0008*/ 	.word	0x00000000
	.align		4
        /*000c*/ 	.word	0xfffffffe
	.align		4
        /*0010*/ 	.word	0x00000000
	.align		4
        /*0014*/ 	.word	0xfffffffd
	.align		4
        /*0018*/ 	.word	0x00000000
	.align		4
        /*001c*/ 	.word	0xfffffffc


//--------------------- .text._Z13testInfluenceP4Massjd --------------------------
	.section	.text._Z13testInfluenceP4Massjd,"ax",@progbits
	.align	128
        .global         _Z13testInfluenceP4Massjd
        .type           _Z13testInfluenceP4Massjd,@function
        .size           _Z13testInfluenceP4Massjd,(.L_x_125 - _Z13testInfluenceP4Massjd)
        .other          _Z13testInfluenceP4Massjd,@"STO_CUDA_ENTRY STV_DEFAULT"
_Z13testInfluenceP4Massjd:
.text._Z13testInfluenceP4Massjd:
[----:B------:R-:W-:Y:S01]  /*0000*/  LDC R1, c[0x0][0x37c] ;  /* 0x0000df00ff017b82 */ /* 0x000fe20000000800 */
[----:B------:R-:W0:Y:S02]  /*0010*/  LDCU UR4, c[0x0][0x388] ;  /* 0x00007100ff0477ac */ /* 0x000e240008000800 */
[----:B0-----:R-:W-:-:S05]  /*0020*/  IMAD.U32 R6, RZ, RZ, UR4 ;  /* 0x00000004ff067e24 */ /* 0x001fca000f8e00ff */
[----:B------:R-:W-:-:S13]  /*0030*/  ISETP.NE.AND P0, PT, R6, RZ, PT ;  /* 0x000000ff0600720c */ /* 0x000fda0003f05270 */
[----:B------:R-:W-:Y:S05]  /*0040*/  @!P0 EXIT ;  /* 0x000000000000894d */ /* 0x000fea0003800000 */
[----:B------:R-:W0:Y:S01]  /*0050*/  S2R R7, SR_TID.X ;  /* 0x0000000000077919 */ /* 0x000e220000002100 */
[----:B------:R-:W0:Y:S01]  /*0060*/  LDC.64 R14, c[0x0][0x380] ;  /* 0x0000e000ff0e7b82 */ /* 0x000e220000000a00 */
[----:B------:R-:W-:Y:S01]  /*0070*/  ISETP.NE.AND P0, PT, R6, 0x1, PT ;  /* 0x000000010600780c */ /* 0x000fe20003f05270 */
[----:B------:R-:W1:Y:S01]  /*0080*/  LDCU.64 UR8, c[0x0][0x358] ;  /* 0x00006b00ff0877ac */ /* 0x000e620008000a00 */
[----:B------:R-:W-:Y:S01]  /*0090*/  IMAD.MOV.U32 R2, RZ, RZ, RZ ;  /* 0x000000ffff027224 */ /* 0x000fe200078e00ff */
[----:B------:R-:W-:Y:S01]  /*00a0*/  UMOV UR6, URZ ;  /* 0x000000ff00067c82 */ /* 0x000fe20008000000 */
[----:B0-----:R-:W-:-:S09]  /*00b0*/  IMAD.WIDE.U32 R14, R7, 0x50, R14 ;  /* 0x00000050070e7825 */ /* 0x001fd200078e000e */
[----:B-1----:R-:W-:Y:S05]  /*00c0*/  @!P0 BRA `(.L_x_0) ;  /* 0x0000001000f88947 */ /* 0x002fea0003800000 */
[----:B------:R-:W0:Y:S01]  /*00d0*/  LDCU.64 UR4, c[0x0][0x380] ;  /* 0x00007000ff0477ac */ /* 0x000e220008000a00 */
[----:B------:R-:W1:Y:S01]  /*00e0*/  LDC R6, c[0x0][0x388] ;  /* 0x0000e200ff067b82 */ /* 0x000e620000000800 */
[----:B------:R-:W-:Y:S02]  /*00f0*/  IMAD.MOV.U32 R5, RZ, RZ, R7 ;  /* 0x000000ffff057224 */ /* 0x000fe400078e0007 */
[----:B------:R-:W-:Y:S01]  /*0100*/  IMAD.MOV.U32 R4, RZ, RZ, RZ ;  /* 0x000000ffff047224 */ /* 0x000fe200078e00ff */
[----:B------:R-:W2:Y:S01]  /*0110*/  LDCU.64 UR12, c[0x0][0x390] ;  /* 0x00007200ff0c77ac */ /* 0x000ea20008000a00 */
[----:B0-----:R-:W-:-:S04]  /*0120*/  UIADD3 UR4, UP0, UPT, UR4, 0x50, URZ ;  /* 0x0000005004047890 */ /* 0x001fc8000ff1e0ff */
[----:B------:R-:W-:Y:S02]  /*0130*/  UIADD3.X UR5, UPT, UPT, URZ, UR5, URZ, UP0, !UPT ;  /* 0x00000005ff057290 */ /* 0x000fe400087fe4ff */
[----:B------:R-:W-:Y:S01]  /*0140*/  IMAD.U32 R12, RZ, RZ, UR4 ;  /* 0x00000004ff0c7e24 */ /* 0x000fe2000f8e00ff */
[----:B------:R-:W-:-:S03]  /*0150*/  UMOV UR4, URZ ;  /* 0x000000ff00047c82 */ /* 0x000fc60008000000 */
[----:B------:R-:W-:Y:S01]  /*0160*/  MOV R13, UR5 ;  /* 0x00000005000d7c02 */ /* 0x000fe20008000f00 */
[----:B--2---:R-:W-:-:S06]  /*0170*/  UMOV UR5, URZ ;  /* 0x000000ff00057c82 */ /* 0x004fcc0008000000 */
.L_x_25:
[----:B------:R-:W-:Y:S01]  /*0180*/  ISETP.NE.U32.AND P0, PT, R5, RZ, PT ;  /* 0x000000ff0500720c */ /* 0x000fe20003f05070 */
[----:B------:R-:W-:Y:S03]  /*0190*/  BSSY.RECONVERGENT B1, `(.L_x_1) ;  /* 0x0000091000017945 */ /* 0x000fe60003800200 */
[----:B------:R-:W-:-:S13]  /*01a0*/  ISETP.NE.AND.EX P0, PT, R4, RZ, PT, P0 ;  /* 0x000000ff0400720c */ /* 0x000fda0003f05300 */
[----:B0-2---:R-:W-:Y:S05]  /*01b0*/  @!P0 BRA `(.L_x_2) ;  /* 0x0000000800388947 */ /* 0x005fea0003800000 */
[----:B------:R-:W2:Y:S04]  /*01c0*/  LDG.E.64 R20, desc[UR8][R14.64+0x10] ;  /* 0x000010080e147981 */ /* 0x000ea8000c1e1b00 */
[----:B------:R-:W2:Y:S04]  /*01d0*/  LDG.E.64 R8, desc[UR8][R12.64+-0x40] ;  /* 0xffffc0080c087981 */ /* 0x000ea8000c1e1b00 */
[----:B------:R-:W3:Y:S04]  /*01e0*/  LDG.E.64 R22, desc[UR8][R14.64+0x8] ;  /* 0x000008080e167981 */ /* 0x000ee8000c1e1b00 */
[----:B------:R-:W3:Y:S04]  /*01f0*/  LDG.E.64 R2, desc[UR8][R12.64+-0x48] ;  /* 0xffffb8080c027981 */ /* 0x000ee8000c1e1b00 */
[----:B------:R-:W4:Y:S04]  /*0200*/  LDG.E.64 R24, desc[UR8][R14.64+0x18] ;  /* 0x000018080e187981 */ /* 0x000f28000c1e1b00 */
[----:B------:R-:W4:Y:S01]  /*0210*/  LDG.E.64 R10, desc[UR8][R12.64+-0x38] ;  /* 0xffffc8080c0a7981 */ /* 0x000f22000c1e1b00 */
[----:B------:R-:W-:Y:S01]  /*0220*/  BSSY.RECONVERGENT B0, `(.L_x_3) ;  /* 0x000001c000007945 */ /* 0x000fe20003800200 */
[----:B--2---:R-:W-:-:S02]  /*0230*/  DADD R20, R20, -R8 ;  /* 0x0000000014147229 */ /* 0x004fc40000000808 */
[----:B---3--:R-:W-:-:S06]  /*0240*/  DADD R22, R22, -R2 ;  /* 0x0000000016167229 */ /* 0x008fcc0000000802 */
[----:B------:R-:W-:Y:S02]  /*0250*/  DMUL R2, R20, R20 ;  /* 0x0000001414027228 */ /* 0x000fe40000000000 */
[----:B----4-:R-:W-:-:S06]  /*0260*/  DADD R24, R24, -R10 ;  /* 0x0000000018187229 */ /* 0x010fcc000000080a */
[----:B------:R-:W-:Y:S01]  /*0270*/  DFMA R2, R22, R22, R2 ;  /* 0x000000161602722b */ /* 0x000fe20000000002 */
[----:B------:R-:W-:Y:S02]  /*0280*/  IMAD.MOV.U32 R10, RZ, RZ, 0x0 ;  /* 0x00000000ff0a7424 */ /* 0x000fe400078e00ff */
[----:B------:R-:W-:-:S05]  /*0290*/  IMAD.MOV.U32 R11, RZ, RZ, 0x3fd80000 ;  /* 0x3fd80000ff0b7424 */ /* 0x000fca00078e00ff */
[----:B------:R-:W-:-:S06]  /*02a0*/  DFMA R2, R24, R24, R2 ;  /* 0x000000181802722b */ /* 0x000fcc0000000002 */
[----:B------:R-:W0:Y:S04]  /*02b0*/  MUFU.RSQ64H R19, R3 ;  /* 0x0000000300137308 */ /* 0x000e280000001c00 */
[----:B------:R-:W-:-:S05]  /*02c0*/  VIADD R18, R3, 0xfcb00000 ;  /* 0xfcb0000003127836 */ /* 0x000fca0000000000 */
[----:B------:R-:W-:Y:S01]  /*02d0*/  ISETP.GE.U32.AND P0, PT, R18, 0x7ca00000, PT ;  /* 0x7ca000001200780c */ /* 0x000fe20003f06070 */
[----:B0-----:R-:W-:-:S08]  /*02e0*/  DMUL R8, R18, R18 ;  /* 0x0000001212087228 */ /* 0x001fd00000000000 */
[----:B------:R-:W-:-:S08]  /*02f0*/  DFMA R8, R2, -R8, 1 ;  /* 0x3ff000000208742b */ /* 0x000fd00000000808 */
[----:B------:R-:W-:Y:S02]  /*0300*/  DFMA R10, R8, R10, 0.5 ;  /* 0x3fe00000080a742b */ /* 0x000fe4000000000a */
[----:B------:R-:W-:-:S08]  /*0310*/  DMUL R8, R18, R8 ;  /* 0x0000000812087228 */ /* 0x000fd00000000000 */
[----:B------:R-:W-:-:S08]  /*0320*/  DFMA R28, R10, R8, R18 ;  /* 0x000000080a1c722b */ /* 0x000fd00000000012 */
[----:B------:R-:W-:Y:S02]  /*0330*/  DMUL R16, R2, R28 ;  /* 0x0000001c02107228 */ /* 0x000fe40000000000 */
[----:B------:R-:W-:Y:S01]  /*0340*/  VIADD R11, R29, 0xfff00000 ;  /* 0xfff000001d0b7836 */ /* 0x000fe20000000000 */
[----:B------:R-:W-:-:S05]  /*0350*/  MOV R10, R28 ;  /* 0x0000001c000a7202 */ /* 0x000fca0000000f00 */
[----:B------:R-:W-:-:S08]  /*0360*/  DFMA R8, R16, -R16, R2 ;  /* 0x800000101008722b */ /* 0x000fd00000000002 */
[----:B------:R-:W-:Y:S01]  /*0370*/  DFMA R26, R8, R10, R16 ;  /* 0x0000000a081a722b */ /* 0x000fe20000000010 */
[----:B------:R-:W-:Y:S10]  /*0380*/  @!P0 BRA `(.L_x_4) ;  /* 0x0000000000148947 */ /* 0x000ff40003800000 */
[----:B------:R-:W-:Y:S01]  /*0390*/  IMAD.MOV.U32 R10, RZ, RZ, R28 ;  /* 0x000000ffff0a7224 */ /* 0x000fe200078e001c */
[----:B------:R-:W-:Y:S01]  /*03a0*/  MOV R0, 0x3e0 ;  /* 0x000003e000007802 */ /* 0x000fe20000000f00 */
[----:B------:R-:W-:Y:S02]  /*03b0*/  IMAD.MOV.U32 R26, RZ, RZ, R2 ;  /* 0x000000ffff1a7224 */ /* 0x000fe400078e0002 */
[----:B------:R-:W-:-:S07]  /*03c0*/  IMAD.MOV.U32 R19, RZ, RZ, R3 ;  /* 0x000000ffff137224 */ /* 0x000fce00078e0003 */
[----:B-1----:R-:W-:Y:S05]  /*03d0*/  CALL.REL.NOINC `($__internal_1_$__cuda_sm20_dsqrt_rn_f64_mediumpath_v1) ;  /* 0x00000020003c7944 */ /* 0x002fea0003c00000 */
.L_x_4:
[----:B------:R-:W-:Y:S05]  /*03e0*/  BSYNC.RECONVERGENT B0 ;  /* 0x0000000000007941 */ /* 0x000fea0003800200 */
.L_x_3:
[----:B------:R-:W2:Y:S04]  /*03f0*/  LDG.E.64 R2, desc[UR8][R14.64] ;  /* 0x000000080e027981 */ /* 0x000ea8000c1e1b00 */
[----:B------:R-:W2:Y:S01]  /*0400*/  LDG.E.64 R8, desc[UR8][R12.64+-0x50] ;  /* 0xffffb0080c087981 */ /* 0x000ea2000c1e1b00 */
[----:B------:R-:W-:Y:S01]  /*0410*/  DMUL R18, R26, R26 ;  /* 0x0000001a1a127228 */ /* 0x000fe20000000000 */
[----:B------:R-:W-:Y:S01]  /*0420*/  IMAD.MOV.U32 R10, RZ, RZ, 0x1 ;  /* 0x00000001ff0a7424 */ /* 0x000fe200078e00ff */
[----:B------:R-:W-:Y:S04]  /*0430*/  BSSY.RECONVERGENT B2, `(.L_x_5) ;  /* 0x0000015000027945 */ /* 0x000fe80003800200 */
[----:B------:R-:W0:Y:S02]  /*0440*/  MUFU.RCP64H R11, R19 ;  /* 0x00000013000b7308 */ /* 0x000e240000001800 */
[----:B0-----:R-:W-:-:S08]  /*0450*/  DFMA R16, -R18, R10, 1 ;  /* 0x3ff000001210742b */ /* 0x001fd0000000010a */
[----:B------:R-:W-:-:S08]  /*0460*/  DFMA R16, R16, R16, R16 ;  /* 0x000000101010722b */ /* 0x000fd00000000010 */
[----:B------:R-:W-:Y:S02]  /*0470*/  DFMA R16, R10, R16, R10 ;  /* 0x000000100a10722b */ /* 0x000fe4000000000a */
[----:B--2---:R-:W-:-:S06]  /*0480*/  DMUL R8, R2, R8 ;  /* 0x0000000802087228 */ /* 0x004fcc0000000000 */
[----:B------:R-:W-:Y:S02]  /*0490*/  DFMA R2, -R18, R16, 1 ;  /* 0x3ff000001202742b */ /* 0x000fe40000000110 */
[----:B------:R-:W-:-:S06]  /*04a0*/  DMUL R8, R8, UR12 ;  /* 0x0000000c08087c28 */ /* 0x000fcc0008000000 */
[----:B------:R-:W-:-:S08]  /*04b0*/  DFMA R2, R16, R2, R16 ;  /* 0x000000021002722b */ /* 0x000fd00000000010 */
[----:B------:R-:W-:Y:S01]  /*04c0*/  DMUL R10, R8, R2 ;  /* 0x00000002080a7228 */ /* 0x000fe20000000000 */
[----:B------:R-:W-:-:S07]  /*04d0*/  FSETP.GEU.AND P1, PT, |R9|, 6.5827683646048100446e-37, PT ;  /* 0x036000000900780b */ /* 0x000fce0003f2e200 */
[----:B------:R-:W-:-:S08]  /*04e0*/  DFMA R16, -R18, R10, R8 ;  /* 0x0000000a1210722b */ /* 0x000fd00000000108 */
[----:B------:R-:W-:-:S10]  /*04f0*/  DFMA R2, R2, R16, R10 ;  /* 0x000000100202722b */ /* 0x000fd4000000000a */
[----:B------:R-:W-:-:S05]  /*0500*/  FFMA R0, RZ, R19, R3 ;  /* 0x00000013ff007223 */ /* 0x000fca0000000003 */
[----:B------:R-:W-:-:S13]  /*0510*/  FSETP.GT.AND P0, PT, |R0|, 1.469367938527859385e-39, PT ;  /* 0x001000000000780b */ /* 0x000fda0003f04200 */
[----:B------:R-:W-:Y:S05]  /*0520*/  @P0 BRA P1, `(.L_x_6) ;  /* 0x0000000000140947 */ /* 0x000fea0000800000 */
[----:B------:R-:W-:Y:S02]  /*0530*/  MOV R0, R8 ;  /* 0x0000000800007202 */ /* 0x000fe40000000f00 */
[----:B------:R-:W-:-:S07]  /*0540*/  MOV R8, 0x560 ;  /* 0x0000056000087802 */ /* 0x000fce0000000f00 */
[----:B-1----:R-:W-:Y:S05]  /*0550*/  CALL.REL.NOINC `($__internal_0_$__cuda_sm20_div_rn_f64_full) ;  /* 0x00000018004c7944 */ /* 0x002fea0003c00000 */
[----:B------:R-:W-:Y:S02]  /*0560*/  IMAD.MOV.U32 R2, RZ, RZ, R0 ;  /* 0x000000ffff027224 */ /* 0x000fe400078e0000 */
[----:B------:R-:W-:-:S07]  /*0570*/  IMAD.MOV.U32 R3, RZ, RZ, R9 ;  /* 0x000000ffff037224 */ /* 0x000fce00078e0009 */
.L_x_6:
[----:B------:R-:W-:Y:S05]  /*0580*/  BSYNC.RECONVERGENT B2 ;  /* 0x0000000000027941 */ /* 0x000fea0003800200 */
.L_x_5:
[----:B------:R-:W0:Y:S01]  /*0590*/  MUFU.RCP64H R9, R27 ;  /* 0x0000001b00097308 */ /* 0x000e220000001800 */
[----:B------:R-:W-:Y:S01]  /*05a0*/  IMAD.MOV.U32 R8, RZ, RZ, 0x1 ;  /* 0x00000001ff087424 */ /* 0x000fe200078e00ff */
[----:B------:R-:W-:Y:S01]  /*05b0*/  DMUL R22, R22, R2 ;  /* 0x0000000216167228 */ /* 0x000fe20000000000 */
[----:B------:R-:W-:Y:S09]  /*05c0*/  BSSY.RECONVERGENT B2, `(.L_x_7) ;  /* 0x0000014000027945 */ /* 0x000ff20003800200 */
[----:B------:R-:W-:Y:S01]  /*05d0*/  FSETP.GEU.AND P1, PT, |R23|, 6.5827683646048100446e-37, PT ;  /* 0x036000001700780b */ /* 0x000fe20003f2e200 */
[----:B0-----:R-:W-:-:S08]  /*05e0*/  DFMA R10, R8, -R26, 1 ;  /* 0x3ff00000080a742b */ /* 0x001fd0000000081a */
[----:B------:R-:W-:-:S08]  /*05f0*/  DFMA R10, R10, R10, R10 ;  /* 0x0000000a0a0a722b */ /* 0x000fd0000000000a */
[----:B------:R-:W-:-:S08]  /*0600*/  DFMA R10, R8, R10, R8 ;  /* 0x0000000a080a722b */ /* 0x000fd00000000008 */
[----:B------:R-:W-:-:S08]  /*0610*/  DFMA R8, R10, -R26, 1 ;  /* 0x3ff000000a08742b */ /* 0x000fd0000000081a */
[----:B------:R-:W-:-:S08]  /*0620*/  DFMA R8, R10, R8, R10 ;  /* 0x000000080a08722b */ /* 0x000fd0000000000a */
[----:B------:R-:W-:-:S08]  /*0630*/  DMUL R10, R22, R8 ;  /* 0x00000008160a7228 */ /* 0x000fd00000000000 */
[----:B------:R-:W-:-:S08]  /*0640*/  DFMA R16, R10, -R26, R22 ;  /* 0x8000001a0a10722b */ /* 0x000fd00000000016 */
[----:B------:R-:W-:-:S10]  /*0650*/  DFMA R8, R8, R16, R10 ;  /* 0x000000100808722b */ /* 0x000fd4000000000a */
[----:B------:R-:W-:-:S05]  /*0660*/  FFMA R0, RZ, R27, R9 ;  /* 0x0000001bff007223 */ /* 0x000fca0000000009 */
[----:B------:R-:W-:-:S13]  /*0670*/  FSETP.GT.AND P0, PT, |R0|, 1.469367938527859385e-39, PT ;  /* 0x001000000000780b */ /* 0x000fda0003f04200 */
[----:B------:R-:W-:Y:S05]  /*0680*/  @P0 BRA P1, `(.L_x_8) ;  /* 0x00000000001c0947 */ /* 0x000fea0000800000 */
[----:B------:R-:W-:Y:S01]  /*0690*/  IMAD.MOV.U32 R0, RZ, RZ, R22 ;  /* 0x000000ffff007224 */ /* 0x000fe200078e0016 */
[----:B------:R-:W-:Y:S01]  /*06a0*/  MOV R9, R23 ;  /* 0x0000001700097202 */ /* 0x000fe20000000f00 */
[----:B------:R-:W-:Y:S01]  /*06b0*/  IMAD.MOV.U32 R18, RZ, RZ, R26 ;  /* 0x000000ffff127224 */ /* 0x000fe200078e001a */
[----:B------:R-:W-:Y:S01]  /*06c0*/  MOV R8, 0x6f0 ;  /* 0x000006f000087802 */ /* 0x000fe20000000f00 */
[----:B------:R-:W-:-:S07]  /*06d0*/  IMAD.MOV.U32 R19, RZ, RZ, R27 ;  /* 0x000000ffff137224 */ /* 0x000fce00078e001b */
[----:B-1----:R-:W-:Y:S05]  /*06e0*/  CALL.REL.NOINC `($__internal_0_$__cuda_sm20_div_rn_f64_full) ;  /* 0x0000001400e87944 */ /* 0x002fea0003c00000 */
[----:B------:R-:W-:-:S07]  /*06f0*/  IMAD.MOV.U32 R8, RZ, RZ, R0 ;  /* 0x000000ffff087224 */ /* 0x000fce00078e0000 */
.L_x_8:
[----:B------:R-:W-:Y:S05]  /*0700*/  BSYNC.RECONVERGENT B2 ;  /* 0x0000000000027941 */ /* 0x000fea0003800200 */
.L_x_7:
[----:B------:R-:W2:Y:S01]  /*0710*/  LDG.E.64 R10, desc[UR8][R14.64+0x38] ;  /* 0x000038080e0a7981 */ /* 0x000ea2000c1e1b00 */
        /* <DEDUP_REMOVED lines=11> */
[----:B------:R-:W-:Y:S02]  /*07d0*/  DFMA R18, R16, -R26, R20 ;  /* 0x8000001a1012722b */ /* 0x000fe40000000014 */
[----:B--2---:R-:W-:-:S06]  /*07e0*/  DADD R10, R10, R8 ;  /* 0x000000000a0a7229 */ /* 0x004fcc0000000008 */
[----:B------:R-:W-:Y:S01]  /*07f0*/  DFMA R8, R22, R18, R16 ;  /* 0x000000121608722b */ /* 0x000fe20000000010 */
[----:B------:R0:W-:Y:S09]  /*0800*/  STG.E.64 desc[UR8][R14.64+0x38], R10 ;  /* 0x0000380a0e007986 */ /* 0x0001f2000c101b08 */
[----:B------:R-:W-:-:S05]  /*0810*/  FFMA R0, RZ, R27, R9 ;  /* 0x0000001bff007223 */ /* 0x000fca0000000009 */
[----:B------:R-:W-:-:S13]  /*0820*/  FSETP.GT.AND P0, PT, |R0|, 1.469367938527859385e-39, PT ;  /* 0x001000000000780b */ /* 0x000fda0003f04200 */
[----:B0-----:R-:W-:Y:S05]  /*0830*/  @P0 BRA P1, `(.L_x_10) ;  /* 0x00000000001c0947 */ /* 0x001fea0000800000 */
[----:B------:R-:W-:Y:S01]  /*0840*/  MOV R0, R20 ;  /* 0x0000001400007202 */ /* 0x000fe20000000f00 */
[----:B------:R-:W-:Y:S01]  /*0850*/  IMAD.MOV.U32 R9, RZ, RZ, R21 ;  /* 0x000000ffff097224 */ /* 0x000fe200078e0015 */
[----:B------:R-:W-:Y:S01]  /*0860*/  MOV R8, 0x8a0 ;  /* 0x000008a000087802 */ /* 0x000fe20000000f00 */
[----:B------:R-:W-:Y:S02]  /*0870*/  IMAD.MOV.U32 R18, RZ, RZ, R26 ;  /* 0x000000ffff127224 */ /* 0x000fe400078e001a */
[----:B------:R-:W-:-:S07]  /*0880*/  IMAD.MOV.U32 R19, RZ, RZ, R27 ;  /* 0x000000ffff137224 */ /* 0x000fce00078e001b */
[----:B-1----:R-:W-:Y:S05]  /*0890*/  CALL.REL.NOINC `($__internal_0_$__cuda_sm20_div_rn_f64_full) ;  /* 0x00000014007c7944 */ /* 0x002fea0003c00000 */
[----:B------:R-:W-:-:S07]  /*08a0*/  IMAD.MOV.U32 R8, RZ, RZ, R0 ;  /* 0x000000ffff087224 */ /* 0x000fce00078e0000 */
.L_x_10:
[----:B------:R-:W-:Y:S05]  /*08b0*/  BSYNC.RECONVERGENT B2 ;  /* 0x0000000000027941 */ /* 0x000fea0003800200 */
.L_x_9:
[----:B------:R-:W2:Y:S01]  /*08c0*/  LDG.E.64 R10, desc[UR8][R14.64+0x40] ;  /* 0x000040080e0a7981 */ /* 0x000ea2000c1e1b00 */
[----:B------:R-:W0:Y:S01]  /*08d0*/  MUFU.RCP64H R17, R27 ;  /* 0x0000001b00117308 */ /* 0x000e220000001800 */
[----:B------:R-:W-:Y:S01]  /*08e0*/  MOV R16, 0x1 ;  /* 0x0000000100107802 */ /* 0x000fe20000000f00 */
        /* <DEDUP_REMOVED lines=16> */
[----:B------:R-:W-:Y:S01]  /*09f0*/  IMAD.MOV.U32 R0, RZ, RZ, R2 ;  /* 0x000000ffff007224 */ /* 0x000fe200078e0002 */
[----:B------:R-:W-:Y:S01]  /*0a00*/  MOV R8, 0xa50 ;  /* 0x00000a5000087802 */ /* 0x000fe20000000f00 */
[----:B------:R-:W-:Y:S02]  /*0a10*/  IMAD.MOV.U32 R9, RZ, RZ, R3 ;  /* 0x000000ffff097224 */ /* 0x000fe400078e0003 */
[----:B------:R-:W-:Y:S02]  /*0a20*/  IMAD.MOV.U32 R18, RZ, RZ, R26 ;  /* 0x000000ffff127224 */ /* 0x000fe400078e001a */
[----:B------:R-:W-:-:S07]  /*0a30*/  IMAD.MOV.U32 R19, RZ, RZ, R27 ;  /* 0x000000ffff137224 */ /* 0x000fce00078e001b */
[----:B-1----:R-:W-:Y:S05]  /*0a40*/  CALL.REL.NOINC `($__internal_0_$__cuda_sm20_div_rn_f64_full) ;  /* 0x0000001400107944 */ /* 0x002fea0003c00000 */
[----:B------:R-:W-:-:S07]  /*0a50*/  MOV R8, R0 ;  /* 0x0000000000087202 */ /* 0x000fce0000000f00 */
.L_x_12:
[----:B------:R-:W-:Y:S05]  /*0a60*/  BSYNC.RECONVERGENT B2 ;  /* 0x0000000000027941 */ /* 0x000fea0003800200 */
.L_x_11:
[----:B------:R-:W2:Y:S02]  /*0a70*/  LDG.E.64 R2, desc[UR8][R14.64+0x48] ;  /* 0x000048080e027981 */ /* 0x000ea4000c1e1b00 */
[----:B--2---:R-:W-:-:S07]  /*0a80*/  DADD R2, R2, R8 ;  /* 0x0000000002027229 */ /* 0x004fce0000000008 */
[----:B------:R0:W-:Y:S04]  /*0a90*/  STG.E.64 desc[UR8][R14.64+0x48], R2 ;  /* 0x000048020e007986 */ /* 0x0001e8000c101b08 */
.L_x_2:
[----:B------:R-:W-:Y:S05]  /*0aa0*/  BSYNC.RECONVERGENT B1 ;  /* 0x0000000000017941 */ /* 0x000fea0003800200 */
.L_x_1:
[----:B------:R-:W-:Y:S01]  /*0ab0*/  UIADD3 UR7, UP0, UPT, UR4, 0x1, URZ ;  /* 0x0000000104077890 */ /* 0x000fe2000ff1e0ff */
[----:B------:R-:W-:Y:S03]  /*0ac0*/  BSSY.RECONVERGENT B1, `(.L_x_13) ;  /* 0x0000093000017945 */ /* 0x000fe60003800200 */
[----:B------:R-:W-:Y:S02]  /*0ad0*/  UIADD3.X UR10, UPT, UPT, URZ, UR5, URZ, UP0, !UPT ;  /* 0x00000005ff0a7290 */ /* 0x000fe400087fe4ff */
[----:B------:R-:W-:-:S04]  /*0ae0*/  ISETP.NE.U32.AND P0, PT, R7, UR7, PT ;  /* 0x0000000707007c0c */ /* 0x000fc8000bf05070 */
[----:B------:R-:W-:-:S13]  /*0af0*/  ISETP.NE.AND.EX P0, PT, RZ, UR10, PT, P0 ;  /* 0x0000000aff007c0c */ /* 0x000fda000bf05300 */
[----:B------:R-:W-:Y:S05]  /*0b00*/  @!P0 BRA `(.L_x_14) ;  /* 0x0000000800388947 */ /* 0x000fea0003800000 */
[----:B------:R-:W2:Y:S04]  /*0b10*/  LDG.E.64 R20, desc[UR8][R14.64+0x10] ;  /* 0x000010080e147981 */ /* 0x000ea8000c1e1b00 */
[----:B------:R-:W2:Y:S04]  /*0b20*/  LDG.E.64 R8, desc[UR8][R12.64+0x10] ;  /* 0x000010080c087981 */ /* 0x000ea8000c1e1b00 */
[----:B------:R-:W3:Y:S04]  /*0b30*/  LDG.E.64 R22, desc[UR8][R14.64+0x8] ;  /* 0x000008080e167981 */ /* 0x000ee8000c1e1b00 */
[----:B0-----:R-:W3:Y:S04]  /*0b40*/  LDG.E.64 R2, desc[UR8][R12.64+0x8] ;  /* 0x000008080c027981 */ /* 0x001ee8000c1e1b00 */
        /* <DEDUP_REMOVED lines=30> */
.L_x_16:
[----:B------:R-:W-:Y:S05]  /*0d30*/  BSYNC.RECONVERGENT B0 ;  /* 0x0000000000007941 */ /* 0x000fea0003800200 */
.L_x_15:
        /* <DEDUP_REMOVED lines=25> */
.L_x_18:
[----:B------:R-:W-:Y:S05]  /*0ed0*/  BSYNC.RECONVERGENT B2 ;  /* 0x0000000000027941 */ /* 0x000fea0003800200 */
.L_x_17:
        /* <DEDUP_REMOVED lines=23> */
.L_x_20:
[----:B------:R-:W-:Y:S05]  /*1050*/  BSYNC.RECONVERGENT B2 ;  /* 0x0000000000027941 */ /* 0x000fea0003800200 */
.L_x_19:
        /* <DEDUP_REMOVED lines=26> */
.L_x_22:
[----:B------:R-:W-:Y:S05]  /*1200*/  BSYNC.RECONVERGENT B2 ;  /* 0x0000000000027941 */ /* 0x000fea0003800200 */
.L_x_21:
        /* <DEDUP_REMOVED lines=26> */
.L_x_24:
[----:B------:R-:W-:Y:S05]  /*13b0*/  BSYNC.RECONVERGENT B2 ;  /* 0x0000000000027941 */ /* 0x000fea0003800200 */
.L_x_23:
[----:B------:R-:W2:Y:S02]  /*13c0*/  LDG.E.64 R2, desc[UR8][R14.64+0x48] ;  /* 0x000048080e027981 */ /* 0x000ea4000c1e1b00 */
[----:B--2---:R-:W-:-:S07]  /*13d0*/  DADD R2, R2, R8 ;  /* 0x0000000002027229 */ /* 0x004fce0000000008 */
[----:B------:R2:W-:Y:S04]  /*13e0*/  STG.E.64 desc[UR8][R14.64+0x48], R2 ;  /* 0x000048020e007986 */ /* 0x0005e8000c101b08 */
.L_x_14:
[----:B------:R-:W-:Y:S05]  /*13f0*/  BSYNC.RECONVERGENT B1 ;  /* 0x0000000000017941 */ /* 0x000fea0003800200 */
.L_x_13:
[----:B------:R-:W-:Y:S01]  /*1400*/  UIADD3 UR4, UP0, UPT, UR4, 0x2, URZ ;  /* 0x0000000204047890 */ /* 0x000fe2000ff1e0ff */
[----:B-1----:R-:W-:Y:S02]  /*1410*/  LOP3.LUT R0, R6, 0xfffffffe, RZ, 0xc0, !PT ;  /* 0xfffffffe06007812 */ /* 0x002fe400078ec0ff */
[----:B------:R-:W-:Y:S01]  /*1420*/  IADD3 R12, P2, PT, R12, 0xa0, RZ ;  /* 0x000000a00c0c7810 */ /* 0x000fe20007f5e0ff */
[----:B------:R-:W-:Y:S01]  /*1430*/  UIADD3.X UR5, UPT, UPT, URZ, UR5, URZ, UP0, !UPT ;  /* 0x00000005ff057290 */ /* 0x000fe200087fe4ff */
[----:B------:R-:W-:Y:S02]  /*1440*/  IADD3 R5, P1, PT, R5, -0x2, RZ ;  /* 0xfffffffe05057810 */ /* 0x000fe40007f3e0ff */
[----:B------:R-:W-:Y:S01]  /*1450*/  ISETP.NE.U32.AND P0, PT, R0, UR4, PT ;  /* 0x0000000400007c0c */ /* 0x000fe2000bf05070 */
[----:B------:R-:W-:Y:S01]  /*1460*/  IMAD.X R13, RZ, RZ, R13, P2 ;  /* 0x000000ffff0d7224 */ /* 0x000fe200010e060d */
[----:B------:R-:W-:Y:S02]  /*1470*/  IADD3.X R4, PT, PT, R4, -0x1, RZ, P1, !PT ;  /* 0xffffffff04047810 */ /* 0x000fe40000ffe4ff */
[----:B------:R-:W-:-:S13]  /*1480*/  ISETP.NE.AND.EX P0, PT, RZ, UR5, PT, P0 ;  /* 0x00000005ff007c0c */ /* 0x000fda000bf05300 */
[----:B------:R-:W-:Y:S05]  /*1490*/  @P0 BRA `(.L_x_25) ;  /* 0xffffffec00380947 */ /* 0x000fea000383ffff */
[----:B0-2---:R-:W-:-:S07]  /*14a0*/  IMAD.MOV.U32 R2, RZ, RZ, R0 ;  /* 0x000000ffff027224 */ /* 0x005fce00078e0000 */
.L_x_0:
[----:B------:R-:W-:Y:S02]  /*14b0*/  LOP3.LUT R0, R6, 0x1, RZ, 0xc0, !PT ;  /* 0x0000000106007812 */ /* 0x000fe400078ec0ff */
[----:B------:R-:W-:Y:S02]  /*14c0*/  ISETP.NE.U32.AND P0, PT, R2, R7, PT ;  /* 0x000000070200720c */ /* 0x000fe40003f05070 */
[----:B------:R-:W-:Y:S02]  /*14d0*/  ISETP.NE.U32.AND P1, PT, R0, 0x1, PT ;  /* 0x000000010000780c */ /* 0x000fe40003f25070 */
[----:B------:R-:W-:-:S04]  /*14e0*/  ISETP.NE.AND.EX P0, PT, RZ, UR6, PT, P0 ;  /* 0x00000006ff007c0c */ /* 0x000fc8000bf05300 */
[----:B------:R-:W-:-:S13]  /*14f0*/  ISETP.NE.U32.OR.EX P0, PT, RZ, RZ, !P0, P1 ;  /* 0x000000ffff00720c */ /* 0x000fda0004705510 */
[----:B------:R-:W-:Y:S05]  /*1500*/  @P0 EXIT ;  /* 0x000000000000094d */ /* 0x000fea0003800000 */
[----:B------:R-:W0:Y:S01]  /*1510*/  LDC.64 R12, c[0x0][0x380] ;  /* 0x0000e000ff0c7b82 */ /* 0x000e220000000a00 */
[----:B------:R-:W-:Y:S01]  /*1520*/  UIMAD UR6, UR6, 0x50, URZ ;  /* 0x00000050060678a4 */ /* 0x000fe2000f8e02ff */
[----:B------:R-:W2:Y:S04]  /*1530*/  LDG.E.64 R4, desc[UR8][R14.64+0x10] ;  /* 0x000010080e047981 */ /* 0x000ea8000c1e1b00 */
[----:B------:R-:W3:Y:S04]  /*1540*/  LDG.E.64 R6, desc[UR8][R14.64+0x8] ;  /* 0x000008080e067981 */ /* 0x000ee8000c1e1b00 */
[----:B------:R-:W4:Y:S01]  /*1550*/  LDG.E.64 R10, desc[UR8][R14.64+0x18] ;  /* 0x000018080e0a7981 */ /* 0x000f22000c1e1b00 */
[----:B0-----:R-:W-:-:S04]  /*1560*/  IMAD.WIDE.U32 R12, R2, 0x50, R12 ;  /* 0x00000050020c7825 */ /* 0x001fc800078e000c */
[----:B------:R-:W-:-:S05]  /*1570*/  VIADD R13, R13, UR6 ;  /* 0x000000060d0d7c36 */ /* 0x000fca0008000000 */
[----:B------:R-:W2:Y:S04]  /*1580*/  LDG.E.64 R8, desc[UR8][R12.64+0x10] ;  /* 0x000010080c087981 */ /* 0x000ea8000c1e1b00 */
[----:B------:R-:W3:Y:S04]  /*1590*/  LDG.E.64 R2, desc[UR8][R12.64+0x8] ;  /* 0x000008080c027981 */ /* 0x000ee8000c1e1b00 */
[----:B------:R-:W4:Y:S01]  /*15a0*/  LDG.E.64 R16, desc[UR8][R12.64+0x18] ;  /* 0x000018080c107981 */ /* 0x000f22000c1e1b00 */
[----:B------:R-:W-:Y:S01]  /*15b0*/  BSSY.RECONVERGENT B0, `(.L_x_26) ;  /* 0x000001f000007945 */ /* 0x000fe20003800200 */
[----:B--2---:R-:W-:-:S02]  /*15c0*/  DADD R4, R4, -R8 ;  /* 0x0000000004047229 */ /* 0x004fc40000000808 */
[----:B---3--:R-:W-:-:S06]  /*15d0*/  DADD R6, R6, -R2 ;  /* 0x0000000006067229 */ /* 0x008fcc0000000802 */
[----:B------:R-:W-:Y:S02]  /*15e0*/  DMUL R8, R4, R4 ;  /* 0x0000000404087228 */ /* 0x000fe40000000000 */
[----:B----4-:R-:W-:-:S06]  /*15f0*/  DADD R2, R10, -R16 ;  /* 0x000000000a027229 */ /* 0x010fcc0000000810 */
[----:B------:R-:W-:-:S08]  /*1600*/  DFMA R8, R6, R6, R8 ;  /* 0x000000060608722b */ /* 0x000fd00000000008 */
[----:B------:R-:W-:-:S06]  /*1610*/  DFMA R26, R2, R2, R8 ;  /* 0x00000002021a722b */ /* 0x000fcc0000000008 */
[----:B------:R-:W0:Y:S04]  /*1620*/  MUFU.RSQ64H R19, R27 ;  /* 0x0000001b00137308 */ /* 0x000e280000001c00 */
[----:B------:R-:W-:Y:S01]  /*1630*/  VIADD R18, R27, 0xfcb00000 ;  /* 0xfcb000001b127836 */ /* 0x000fe20000000000 */
[----:B------:R-:W-:Y:S01]  /*1640*/  MOV R10, 0x0 ;  /* 0x00000000000a7802 */ /* 0x000fe20000000f00 */
[----:B------:R-:W-:-:S04]  /*1650*/  IMAD.MOV.U32 R11, RZ, RZ, 0x3fd80000 ;  /* 0x3fd80000ff0b7424 */ /* 0x000fc800078e00ff */
[----:B0-----:R-:W-:-:S08]  /*1660*/  DMUL R8, R18, R18 ;  /* 0x0000001212087228 */ /* 0x001fd00000000000 */
[----:B------:R-:W-:-:S08]  /*1670*/  DFMA R8, R26, -R8, 1 ;  /* 0x3ff000001a08742b */ /* 0x000fd00000000808 */
[----:B------:R-:W-:Y:S02]  /*1680*/  DFMA R10, R8, R10, 0.5 ;  /* 0x3fe00000080a742b */ /* 0x000fe4000000000a */
[----:B------:R-:W-:-:S08]  /*1690*/  DMUL R8, R18, R8 ;  /* 0x0000000812087228 */ /* 0x000fd00000000000 */
[----:B------:R-:W-:Y:S01]  /*16a0*/  DFMA R8, R10, R8, R18 ;  /* 0x000000080a08722b */ /* 0x000fe20000000012 */
[----:B------:R-:W-:-:S07]  /*16b0*/  ISETP.GE.U32.AND P0, PT, R18, 0x7ca00000, PT ;  /* 0x7ca000001200780c */ /* 0x000fce0003f06070 */
[----:B------:R-:W-:Y:S02]  /*16c0*/  DMUL R16, R26, R8 ;  /* 0x000000081a107228 */ /* 0x000fe40000000000 */
[----:B------:R-:W-:Y:S02]  /*16d0*/  VIADD R11, R9, 0xfff00000 ;  /* 0xfff00000090b7836 */ /* 0x000fe40000000000 */
[----:B------:R-:W-:-:S04]  /*16e0*/  IMAD.MOV.U32 R10, RZ, RZ, R8 ;  /* 0x000000ffff0a7224 */ /* 0x000fc800078e0008 */
[----:B------:R-:W-:-:S08]  /*16f0*/  DFMA R22, R16, -R16, R26 ;  /* 0x800000101016722b */ /* 0x000fd0000000001a */
[----:B------:R-:W-:Y:S01]  /*1700*/  DFMA R20, R22, R10, R16 ;  /* 0x0000000a1614722b */ /* 0x000fe20000000010 */
[----:B------:R-:W-:Y:S10]  /*1710*/  @!P0 BRA `(.L_x_27) ;  /* 0x0000000000208947 */ /* 0x000ff40003800000 */
[----:B------:R-:W-:Y:S01]  /*1720*/  IMAD.MOV.U32 R10, RZ, RZ, R8 ;  /* 0x000000ffff0a7224 */ /* 0x000fe200078e0008 */
[----:B------:R-:W-:Y:S01]  /*1730*/  MOV R19, R27 ;  /* 0x0000001b00137202 */ /* 0x000fe20000000f00 */
[----:B------:R-:W-:Y:S01]  /*1740*/  IMAD.MOV.U32 R8, RZ, RZ, R22 ;  /* 0x000000ffff087224 */ /* 0x000fe200078e0016 */
[----:B------:R-:W-:Y:S01]  /*1750*/  MOV R0, 0x1780 ;  /* 0x0000178000007802 */ /* 0x000fe20000000f00 */
[----:B------:R-:W-:-:S07]  /*1760*/  IMAD.MOV.U32 R9, RZ, RZ, R23 ;  /* 0x000000ffff097224 */ /* 0x000fce00078e0017 */
[----:B------:R-:W-:Y:S05]  /*1770*/  CALL.REL.NOINC `($__internal_1_$__cuda_sm20_dsqrt_rn_f64_mediumpath_v1) ;  /* 0x0000000c00547944 */ /* 0x000fea0003c00000 */
[----:B------:R-:W-:Y:S02]  /*1780*/  IMAD.MOV.U32 R20, RZ, RZ, R26 ;  /* 0x000000ffff147224 */ /* 0x000fe400078e001a */
[----:B------:R-:W-:-:S07]  /*1790*/  IMAD.MOV.U32 R21, RZ, RZ, R27 ;  /* 0x000000ffff157224 */ /* 0x000fce00078e001b */
.L_x_27:
[----:B------:R-:W-:Y:S05]  /*17a0*/  BSYNC.RECONVERGENT B0 ;  /* 0x0000000000007941 */ /* 0x000fea0003800200 */
.L_x_26:
[----:B------:R-:W2:Y:S04]  /*17b0*/  LDG.E.64 R12, desc[UR8][R12.64] ;  /* 0x000000080c0c7981 */ /* 0x000ea8000c1e1b00 */
[----:B------:R-:W2:Y:S01]  /*17c0*/  LDG.E.64 R8, desc[UR8][R14.64] ;  /* 0x000000080e087981 */ /* 0x000ea2000c1e1b00 */
[----:B------:R-:W-:Y:S01]  /*17d0*/  DMUL R18, R20, R20 ;  /* 0x0000001414127228 */ /* 0x000fe20000000000 */
[----:B------:R-:W-:Y:S01]  /*17e0*/  MOV R10, 0x1 ;  /* 0x00000001000a7802 */ /* 0x000fe20000000f00 */
[----:B------:R-:W0:Y:S01]  /*17f0*/  LDCU.64 UR4, c[0x0][0x390] ;  /* 0x00007200ff0477ac */ /* 0x000e220008000a00 */
[----:B------:R-:W-:Y:S03]  /*1800*/  BSSY.RECONVERGENT B1, `(.L_x_28) ;  /* 0x0000016000017945 */ /* 0x000fe60003800200 */
[----:B------:R-:W1:Y:S02]  /*1810*/  MUFU.RCP64H R11, R19 ;  /* 0x00000013000b7308 */ /* 0x000e640000001800 */
[----:B-1----:R-:W-:-:S08]  /*1820*/  DFMA R16, -R18, R10, 1 ;  /* 0x3ff000001210742b */ /* 0x002fd0000000010a */
[----:B------:R-:W-:-:S08]  /*1830*/  DFMA R16, R16, R16, R16 ;  /* 0x000000101010722b */ /* 0x000fd00000000010 */
[----:B------:R-:W-:-:S08]  /*1840*/  DFMA R16, R10, R16, R10 ;  /* 0x000000100a10722b */ /* 0x000fd0000000000a */
[----:B------:R-:W-:-:S08]  /*1850*/  DFMA R10, -R18, R16, 1 ;  /* 0x3ff00000120a742b */ /* 0x000fd00000000110 */
[----:B------:R-:W-:Y:S02]  /*1860*/  DFMA R10, R16, R10, R16 ;  /* 0x0000000a100a722b */ /* 0x000fe40000000010 */
[----:B--2---:R-:W-:-:S08]  /*1870*/  DMUL R8, R8, R12 ;  /* 0x0000000c08087228 */ /* 0x004fd00000000000 */
[----:B0-----:R-:W-:-:S08]  /*1880*/  DMUL R22, R8, UR4 ;  /* 0x0000000408167c28 */ /* 0x001fd00008000000 */
[----:B------:R-:W-:Y:S02]  /*1890*/  DMUL R12, R22, R10 ;  /* 0x0000000a160c7228 */ /* 0x000fe40000000000 */
[----:B------:R-:W-:-:S06]  /*18a0*/  FSETP.GEU.AND P1, PT, |R23|, 6.5827683646048100446e-37, PT ;  /* 0x036000001700780b */ /* 0x000fcc0003f2e200 */
[----:B------:R-:W-:-:S08]  /*18b0*/  DFMA R8, -R18, R12, R22 ;  /* 0x0000000c1208722b */ /* 0x000fd00000000116 */
[----:B------:R-:W-:-:S10]  /*18c0*/  DFMA R12, R10, R8, R12 ;  /* 0x000000080a0c722b */ /* 0x000fd4000000000c */
[----:B------:R-:W-:-:S05]  /*18d0*/  FFMA R0, RZ, R19, R13 ;  /* 0x00000013ff007223 */ /* 0x000fca000000000d */
[----:B------:R-:W-:-:S13]  /*18e0*/  FSETP.GT.AND P0, PT, |R0|, 1.469367938527859385e-39, PT ;  /* 0x001000000000780b */ /* 0x000fda0003f04200 */
[----:B------:R-:W-:Y:S05]  /*18f0*/  @P0 BRA P1, `(.L_x_29) ;  /* 0x0000000000180947 */ /* 0x000fea0000800000 */
[----:B------:R-:W-:Y:S01]  /*1900*/  IMAD.MOV.U32 R0, RZ, RZ, R22 ;  /* 0x000000ffff007224 */ /* 0x000fe200078e0016 */
[----:B------:R-:W-:Y:S01]  /*1910*/  MOV R8, 0x1940 ;  /* 0x0000194000087802 */ /* 0x000fe20000000f00 */
[----:B------:R-:W-:-:S07]  /*1920*/  IMAD.MOV.U32 R9, RZ, RZ, R23 ;  /* 0x000000ffff097224 */ /* 0x000fce00078e0017 */
[----:B------:R-:W-:Y:S05]  /*1930*/  CALL.REL.NOINC `($__internal_0_$__cuda_sm20_div_rn_f64_full) ;  /* 0x0000000400547944 */ /* 0x000fea0003c00000 */
[----:B------:R-:W-:Y:S02]  /*1940*/  IMAD.MOV.U32 R12, RZ, RZ, R0 ;  /* 0x000000ffff0c7224 */ /* 0x000fe400078e0000 */
[----:B------:R-:W-:-:S07]  /*1950*/  IMAD.MOV.U32 R13, RZ, RZ, R9 ;  /* 0x000000ffff0d7224 */ /* 0x000fce00078e0009 */
.L_x_29:
[----:B------:R-:W-:Y:S05]  /*1960*/  BSYNC.RECONVERGENT B1 ;  /* 0x0000000000017941 */ /* 0x000fea0003800200 */
.L_x_28:
        /* <DEDUP_REMOVED lines=17> */
[----:B------:R-:W-:Y:S01]  /*1a80*/  MOV R8, 0x1ad0 ;  /* 0x00001ad000087802 */ /* 0x000fe20000000f00 */
[----:B------:R-:W-:Y:S02]  /*1a90*/  IMAD.MOV.U32 R9, RZ, RZ, R17 ;  /* 0x000000ffff097224 */ /* 0x000fe400078e0011 */
[----:B------:R-:W-:Y:S02]  /*1aa0*/  IMAD.MOV.U32 R18, RZ, RZ, R20 ;  /* 0x000000ffff127224 */ /* 0x000fe400078e0014 */
[----:B------:R-:W-:-:S07]  /*1ab0*/  IMAD.MOV.U32 R19, RZ, RZ, R21 ;  /* 0x000000ffff137224 */ /* 0x000fce00078e0015 */
[----:B------:R-:W-:Y:S05]  /*1ac0*/  CALL.REL.NOINC `($__internal_0_$__cuda_sm20_div_rn_f64_full) ;  /* 0x0000000000f07944 */ /* 0x000fea0003c00000 */
[----:B------:R-:W-:-:S07]  /*1ad0*/  MOV R8, R0 ;  /* 0x0000000000087202 */ /* 0x000fce0000000f00 */
.L_x_31:
[----:B------:R-:W-:Y:S05]  /*1ae0*/  BSYNC.RECONVERGENT B1 ;  /* 0x0000000000017941 */ /* 0x000fea0003800200 */
.L_x_30:
[----:B------:R-:W2:Y:S01]  /*1af0*/  LDG.E.64 R6, desc[UR8][R14.64+0x38] ;  /* 0x000038080e067981 */ /* 0x000ea2000c1e1b00 */
[----:B------:R-:W0:Y:S01]  /*1b00*/  MUFU.RCP64H R11, R21 ;  /* 0x00000015000b7308 */ /* 0x000e220000001800 */
[----:B------:R-:W-:Y:S01]  /*1b10*/  IMAD.MOV.U32 R10, RZ, RZ, 0x1 ;  /* 0x00000001ff0a7424 */ /* 0x000fe200078e00ff */
[----:B------:R-:W-:Y:S05]  /*1b20*/  BSSY.RECONVERGENT B1, `(.L_x_32) ;  /* 0x0000017000017945 */ /* 0x000fea0003800200 */
[----:B0-----:R-:W-:-:S08]  /*1b30*/  DFMA R16, R10, -R20, 1 ;  /* 0x3ff000000a10742b */ /* 0x001fd00000000814 */
[----:B------:R-:W-:-:S08]  /*1b40*/  DFMA R16, R16, R16, R16 ;  /* 0x000000101010722b */ /* 0x000fd00000000010 */
[----:B------:R-:W-:Y:S02]  /*1b50*/  DFMA R10, R10, R16, R10 ;  /* 0x000000100a0a722b */ /* 0x000fe4000000000a */
[----:B------:R-:W-:-:S06]  /*1b60*/  DMUL R16, R4, R12 ;  /* 0x0000000c04107228 */ /* 0x000fcc0000000000 */
[----:B------:R-:W-:-:S04]  /*1b70*/  DFMA R18, R10, -R20, 1 ;  /* 0x3ff000000a12742b */ /* 0x000fc80000000814 */
[----:B------:R-:W-:-:S04]  /*1b80*/  FSETP.GEU.AND P1, PT, |R17|, 6.5827683646048100446e-37, PT ;  /* 0x036000001100780b */ /* 0x000fc80003f2e200 */
        /* <DEDUP_REMOVED lines=10> */
[----:B------:R-:W-:Y:S01]  /*1c30*/  MOV R19, R21 ;  /* 0x0000001500137202 */ /* 0x000fe20000000f00 */
[----:B------:R-:W-:Y:S01]  /*1c40*/  IMAD.MOV.U32 R9, RZ, RZ, R17 ;  /* 0x000000ffff097224 */ /* 0x000fe200078e0011 */
[----:B------:R-:W-:Y:S01]  /*1c50*/  MOV R8, 0x1c80 ;  /* 0x00001c8000087802 */ /* 0x000fe20000000f00 */
[----:B------:R-:W-:-:S07]  /*1c60*/  IMAD.MOV.U32 R18, RZ, RZ, R20 ;  /* 0x000000ffff127224 */ /* 0x000fce00078e0014 */
[----:B------:R-:W-:Y:S05]  /*1c70*/  CALL.REL.NOINC `($__internal_0_$__cuda_sm20_div_rn_f64_full) ;  /* 0x0000000000847944 */ /* 0x000fea0003c00000 */
[----:B------:R-:W-:-:S07]  /*1c80*/  IMAD.MOV.U32 R8, RZ, RZ, R0 ;  /* 0x000000ffff087224 */ /* 0x000fce00078e0000 */
.L_x_33:
[----:B------:R-:W-:Y:S05]  /*1c90*/  BSYNC.RECONVERGENT B1 ;  /* 0x0000000000017941 */ /* 0x000fea0003800200 */
.L_x_32:
        /* <DEDUP_REMOVED lines=26> */
.L_x_35:
[----:B------:R-:W-:Y:S05]  /*1e40*/  BSYNC.RECONVERGENT B1 ;  /* 0x0000000000017941 */ /* 0x000fea0003800200 */
.L_x_34:
[----:B------:R-:W2:Y:S02]  /*1e50*/  LDG.E.64 R2, desc[UR8][R14.64+0x48] ;  /* 0x000048080e027981 */ /* 0x000ea4000c1e1b00 */
[----:B--2---:R-:W-:-:S07]  /*1e60*/  DADD R2, R2, R8 ;  /* 0x0000000002027229 */ /* 0x004fce0000000008 */
[----:B------:R-:W-:Y:S01]  /*1e70*/  STG.E.64 desc[UR8][R14.64+0x48], R2 ;  /* 0x000048020e007986 */ /* 0x000fe2000c101b08 */
[----:B------:R-:W-:Y:S05]  /*1e80*/  EXIT ;  /* 0x000000000000794d */ /* 0x000fea0003800000 */
        .weak           $__internal_0_$__cuda_sm20_div_rn_f64_full
        .type           $__internal_0_$__cuda_sm20_div_rn_f64_full,@function
        .size           $__internal_0_$__cuda_sm20_div_rn_f64_full,($__internal_1_$__cuda_sm20_dsqrt_rn_f64_mediumpath_v1 - $__internal_0_$__cuda_sm20_div_rn_f64_full)
$__internal_0_$__cuda_sm20_div_rn_f64_full:
[C---:B------:R-:W-:Y:S01]  /*1e90*/  FSETP.GEU.AND P0, PT, |R19|.reuse, 1.469367938527859385e-39, PT ;  /* 0x001000001300780b */ /* 0x040fe20003f0e200 */
[----:B------:R-:W-:Y:S01]  /*1ea0*/  IMAD.MOV.U32 R30, RZ, RZ, 0x1 ;  /* 0x00000001ff1e7424 */ /* 0x000fe200078e00ff */
[----:B------:R-:W-:Y:S01]  /*1eb0*/  LOP3.LUT R16, R19, 0x800fffff, RZ, 0xc0, !PT ;  /* 0x800fffff13107812 */ /* 0x000fe200078ec0ff */
[----:B------:R-:W-:Y:S01]  /*1ec0*/  IMAD.MOV.U32 R34, RZ, RZ, R0 ;  /* 0x000000ffff227224 */ /* 0x000fe200078e0000 */
[----:B------:R-:W-:Y:S01]  /*1ed0*/  MOV R35, R9 ;  /* 0x0000000900237202 */ /* 0x000fe20000000f00 */
[----:B------:R-:W-:Y:S01]  /*1ee0*/  IMAD.MOV.U32 R0, RZ, RZ, 0x1ca00000 ;  /* 0x1ca00000ff007424 */ /* 0x000fe200078e00ff */
[----:B------:R-:W-:Y:S01]  /*1ef0*/  LOP3.LUT R17, R16, 0x3ff00000, RZ, 0xfc, !PT ;  /* 0x3ff0000010117812 */ /* 0x000fe200078efcff */
[----:B------:R-:W-:Y:S01]  /*1f00*/  IMAD.MOV.U32 R16, RZ, RZ, R18 ;  /* 0x000000ffff107224 */ /* 0x000fe200078e0012 */
[C---:B------:R-:W-:Y:S01]  /*1f10*/  FSETP.GEU.AND P2, PT, |R35|.reuse, 1.469367938527859385e-39, PT ;  /* 0x001000002300780b */ /* 0x040fe20003f4e200 */
[----:B------:R-:W-:Y:S01]  /*1f20*/  IMAD.MOV.U32 R32, RZ, RZ, R34 ;  /* 0x000000ffff207224 */ /* 0x000fe200078e0022 */
[----:B------:R-:W-:Y:S01]  /*1f30*/  LOP3.LUT R10, R35, 0x7ff00000, RZ, 0xc0, !PT ;  /* 0x7ff00000230a7812 */ /* 0x000fe200078ec0ff */
[----:B------:R-:W-:Y:S01]  /*1f40*/  BSSY.RECONVERGENT B0, `(.L_x_36) ;  /* 0x0000053000007945 */ /* 0x000fe20003800200 */
[----:B------:R-:W-:Y:S01]  /*1f50*/  LOP3.LUT R9, R19, 0x7ff00000, RZ, 0xc0, !PT ;  /* 0x7ff0000013097812 */ /* 0x000fe200078ec0ff */
[----:B------:R-:W-:-:S03]  /*1f60*/  @!P0 DMUL R16, R18, 8.98846567431157953865e+307 ;  /* 0x7fe0000012108828 */ /* 0x000fc60000000000 */
[----:B------:R-:W-:-:S03]  /*1f70*/  ISETP.GE.U32.AND P1, PT, R10, R9, PT ;  /* 0x000000090a00720c */ /* 0x000fc60003f26070 */
[----:B------:R-:W0:Y:S02]  /*1f80*/  MUFU.RCP64H R31, R17 ;  /* 0x00000011001f7308 */ /* 0x000e240000001800 */
[----:B------:R-:W-:Y:S02]  /*1f90*/  @!P2 LOP3.LUT R11, R19, 0x7ff00000, RZ, 0xc0, !PT ;  /* 0x7ff00000130ba812 */ /* 0x000fe400078ec0ff */
[----:B------:R-:W-:Y:S02]  /*1fa0*/  @!P0 LOP3.LUT R9, R17, 0x7ff00000, RZ, 0xc0, !PT ;  /* 0x7ff0000011098812 */ /* 0x000fe400078ec0ff */
[----:B------:R-:W-:-:S04]  /*1fb0*/  @!P2 ISETP.GE.U32.AND P3, PT, R10, R11, PT ;  /* 0x0000000b0a00a20c */ /* 0x000fc80003f66070 */
[----:B------:R-:W-:-:S04]  /*1fc0*/  @!P2 SEL R11, R0, 0x63400000, !P3 ;  /* 0x63400000000ba807 */ /* 0x000fc80005800000 */
[----:B------:R-:W-:Y:S01]  /*1fd0*/  @!P2 LOP3.LUT R11, R11, 0x80000000, R35, 0xf8, !PT ;  /* 0x800000000b0ba812 */ /* 0x000fe200078ef823 */
[----:B0-----:R-:W-:-:S08]  /*1fe0*/  DFMA R28, R30, -R16, 1 ;  /* 0x3ff000001e1c742b */ /* 0x001fd00000000810 */
[----:B------:R-:W-:-:S08]  /*1ff0*/  DFMA R28, R28, R28, R28 ;  /* 0x0000001c1c1c722b */ /* 0x000fd0000000001c */
[----:B------:R-:W-:Y:S01]  /*2000*/  DFMA R30, R30, R28, R30 ;  /* 0x0000001c1e1e722b */ /* 0x000fe2000000001e */
[----:B------:R-:W-:Y:S02]  /*2010*/  SEL R28, R0, 0x63400000, !P1 ;  /* 0x63400000001c7807 */ /* 0x000fe40004800000 */
[----:B------:R-:W-:Y:S02]  /*2020*/  @!P2 LOP3.LUT R29, R11, 0x100000, RZ, 0xfc, !PT ;  /* 0x001000000b1da812 */ /* 0x000fe400078efcff */
[----:B------:R-:W-:Y:S01]  /*2030*/  LOP3.LUT R33, R28, 0x800fffff, R35, 0xf8, !PT ;  /* 0x800fffff1c217812 */ /* 0x000fe200078ef823 */
[----:B------:R-:W-:Y:S02]  /*2040*/  @!P2 IMAD.MOV.U32 R28, RZ, RZ, RZ ;  /* 0x000000ffff1ca224 */ /* 0x000fe400078e00ff */
[----:B------:R-:W-:-:S04]  /*2050*/  DFMA R36, R30, -R16, 1 ;  /* 0x3ff000001e24742b */ /* 0x000fc80000000810 */
[----:B------:R-:W-:-:S04]  /*2060*/  @!P2 DFMA R32, R32, 2, -R28 ;  /* 0x400000002020a82b */ /* 0x000fc8000000081c */
[----:B------:R-:W-:-:S06]  /*2070*/  DFMA R36, R30, R36, R30 ;  /* 0x000000241e24722b */ /* 0x000fcc000000001e */
[----:B------:R-:W-:Y:S02]  /*2080*/  @!P2 LOP3.LUT R10, R33, 0x7ff00000, RZ, 0xc0, !PT ;  /* 0x7ff00000210aa812 */ /* 0x000fe400078ec0ff */
[----:B------:R-:W-:Y:S02]  /*2090*/  DMUL R28, R36, R32 ;  /* 0x00000020241c7228 */ /* 0x000fe40000000000 */
[----:B------:R-:W-:-:S04]  /*20a0*/  IADD3 R11, PT, PT, R10, -0x1, RZ ;  /* 0xffffffff0a0b7810 */ /* 0x000fc80007ffe0ff */
[----:B------:R-:W-:Y:S02]  /*20b0*/  ISETP.GT.U32.AND P0, PT, R11, 0x7feffffe, PT ;  /* 0x7feffffe0b00780c */ /* 0x000fe40003f04070 */
[----:B------:R-:W-:-:S08]  /*20c0*/  DFMA R30, R28, -R16, R32 ;  /* 0x800000101c1e722b */ /* 0x000fd00000000020 */
[----:B------:R-:W-:Y:S01]  /*20d0*/  DFMA R30, R36, R30, R28 ;  /* 0x0000001e241e722b */ /* 0x000fe2000000001c */
[----:B------:R-:W-:-:S05]  /*20e0*/  VIADD R28, R9, 0xffffffff ;  /* 0xffffffff091c7836 */ /* 0x000fca0000000000 */
[----:B------:R-:W-:-:S13]  /*20f0*/  ISETP.GT.U32.OR P0, PT, R28, 0x7feffffe, P0 ;  /* 0x7feffffe1c00780c */ /* 0x000fda0000704470 */
[----:B------:R-:W-:Y:S05]  /*2100*/  @P0 BRA `(.L_x_37) ;  /* 0x0000000000780947 */ /* 0x000fea0003800000 */
[----:B------:R-:W-:Y:S02]  /*2110*/  LOP3.LUT R9, R35, 0x7ff00000, RZ, 0xc0, !PT ;  /* 0x7ff0000023097812 */ /* 0x000fe400078ec0ff */
[----:B------:R-:W-:-:S04]  /*2120*/  LOP3.LUT R10, R19, 0x7ff00000, RZ, 0xc0, !PT ;  /* 0x7ff00000130a7812 */ /* 0x000fc800078ec0ff */
[CC--:B------:R-:W-:Y:S02]  /*2130*/  VIADDMNMX R11, R9.reuse, -R10.reuse, 0xb9600000, !PT ;  /* 0xb9600000090b7446 */ /* 0x0c0fe4000780090a */
[----:B------:R-:W-:Y:S01]  /*2140*/  ISETP.GE.U32.AND P0, PT, R9, R10, PT ;  /* 0x0000000a0900720c */ /* 0x000fe20003f06070 */
[----:B------:R-:W-:Y:S01]  /*2150*/  IMAD.MOV.U32 R10, RZ, RZ, RZ ;  /* 0x000000ffff0a7224 */ /* 0x000fe200078e00ff */
[----:B------:R-:W-:Y:S02]  /*2160*/  VIMNMX R11, PT, PT, R11, 0x46a00000, PT ;  /* 0x46a000000b0b7848 */ /* 0x000fe40003fe0100 */
[----:B------:R-:W-:-:S05]  /*2170*/  SEL R0, R0, 0x63400000, !P0 ;  /* 0x6340000000007807 */ /* 0x000fca0004000000 */
[----:B------:R-:W-:-:S04]  /*2180*/  IMAD.IADD R0, R11, 0x1, -R0 ;  /* 0x000000010b007824 */ /* 0x000fc800078e0a00 */
[----:B------:R-:W-:-:S06]  /*2190*/  VIADD R11, R0, 0x7fe00000 ;  /* 0x7fe00000000b7836 */ /* 0x000fcc0000000000 */
[----:B------:R-:W-:-:S10]  /*21a0*/  DMUL R28, R30, R10 ;  /* 0x0000000a1e1c7228 */ /* 0x000fd40000000000 */
[----:B------:R-:W-:-:S13]  /*21b0*/  FSETP.GTU.AND P0, PT, |R29|, 1.469367938527859385e-39, PT ;  /* 0x001000001d00780b */ /* 0x000fda0003f0c200 */
[----:B------:R-:W-:Y:S05]  /*21c0*/  @P0 BRA `(.L_x_38) ;  /* 0x0000000000a80947 */ /* 0x000fea0003800000 */
[----:B------:R-:W-:-:S06]  /*21d0*/  DFMA R16, R30, -R16, R32 ;  /* 0x800000101e10722b */ /* 0x000fcc0000000020 */
[----:B------:R-:W-:-:S04]  /*21e0*/  MOV R16, RZ ;  /* 0x000000ff00107202 */ /* 0x000fc80000000f00 */
[C---:B------:R-:W-:Y:S02]  /*21f0*/  FSETP.NEU.AND P0, PT, R17.reuse, RZ, PT ;  /* 0x000000ff1100720b */ /* 0x040fe40003f0d000 */
[----:B------:R-:W-:-:S04]  /*2200*/  LOP3.LUT R18, R17, 0x80000000, R19, 0x48, !PT ;  /* 0x8000000011127812 */ /* 0x000fc800078e4813 */
[----:B------:R-:W-:-:S07]  /*2210*/  LOP3.LUT R17, R18, R11, RZ, 0xfc, !PT ;  /* 0x0000000b12117212 */ /* 0x000fce00078efcff */
[----:B------:R-:W-:Y:S05]  /*2220*/  @!P0 BRA `(.L_x_38) ;  /* 0x0000000000908947 */ /* 0x000fea0003800000 */
[----:B------:R-:W-:Y:S01]  /*2230*/  IMAD.MOV R11, RZ, RZ, -R0 ;  /* 0x000000ffff0b7224 */ /* 0x000fe200078e0a00 */
[----:B------:R-:W-:Y:S01]  /*2240*/  IADD3 R0, PT, PT, -R0, -0x43300000, RZ ;  /* 0xbcd0000000007810 */ /* 0x000fe20007ffe1ff */
[----:B------:R-:W-:-:S06]  /*2250*/  IMAD.MOV.U32 R10, RZ, RZ, RZ ;  /* 0x000000ffff0a7224 */ /* 0x000fcc00078e00ff */
[----:B------:R-:W-:Y:S02]  /*2260*/  DFMA R10, R28, -R10, R30 ;  /* 0x8000000a1c0a722b */ /* 0x000fe4000000001e */
[----:B------:R-:W-:-:S08]  /*2270*/  DMUL.RP R30, R30, R16 ;  /* 0x000000101e1e7228 */ /* 0x000fd00000008000 */
[----:B------:R-:W-:Y:S02]  /*2280*/  FSETP.NEU.AND P0, PT, |R11|, R0, PT ;  /* 0x000000000b00720b */ /* 0x000fe40003f0d200 */
[----:B------:R-:W-:Y:S02]  /*2290*/  LOP3.LUT R18, R31, R18, RZ, 0x3c, !PT ;  /* 0x000000121f127212 */ /* 0x000fe400078e3cff */
[----:B------:R-:W-:Y:S02]  /*22a0*/  FSEL R0, R30, R28, !P0 ;  /* 0x0000001c1e007208 */ /* 0x000fe40004000000 */
[----:B------:R-:W-:-:S03]  /*22b0*/  FSEL R9, R18, R29, !P0 ;  /* 0x0000001d12097208 */ /* 0x000fc60004000000 */
[----:B------:R-:W-:Y:S02]  /*22c0*/  IMAD.MOV.U32 R28, RZ, RZ, R0 ;  /* 0x000000ffff1c7224 */ /* 0x000fe400078e0000 */
[----:B------:R-:W-:Y:S01]  /*22d0*/  IMAD.MOV.U32 R29, RZ, RZ, R9 ;  /* 0x000000ffff1d7224 */ /* 0x000fe200078e0009 */
[----:B------:R-:W-:Y:S06]  /*22e0*/  BRA `(.L_x_38) ;  /* 0x0000000000607947 */ /* 0x000fec0003800000 */
.L_x_37:
[----:B------:R-:W-:-:S14]  /*22f0*/  DSETP.NAN.AND P0, PT, R34, R34, PT ;  /* 0x000000222200722a */ /* 0x000fdc0003f08000 */
[----:B------:R-:W-:Y:S05]  /*2300*/  @P0 BRA `(.L_x_39) ;  /* 0x00000000004c0947 */ /* 0x000fea0003800000 */
[----:B------:R-:W-:-:S14]  /*2310*/  DSETP.NAN.AND P0, PT, R18, R18, PT ;  /* 0x000000121200722a */ /* 0x000fdc0003f08000 */
[----:B------:R-:W-:Y:S05]  /*2320*/  @P0 BRA `(.L_x_40) ;  /* 0x0000000000340947 */ /* 0x000fea0003800000 */
[----:B------:R-:W-:Y:S01]  /*2330*/  ISETP.NE.AND P0, PT, R10, R9, PT ;  /* 0x000000090a00720c */ /* 0x000fe20003f05270 */
[----:B------:R-:W-:Y:S01]  /*2340*/  IMAD.MOV.U32 R29, RZ, RZ, -0x80000 ;  /* 0xfff80000ff1d7424 */ /* 0x000fe200078e00ff */
[----:B------:R-:W-:-:S11]  /*2350*/  MOV R28, 0x0 ;  /* 0x00000000001c7802 */ /* 0x000fd60000000f00 */
[----:B------:R-:W-:Y:S05]  /*2360*/  @!P0 BRA `(.L_x_38) ;  /* 0x0000000000408947 */ /* 0x000fea0003800000 */
[----:B------:R-:W-:Y:S02]  /*2370*/  ISETP.NE.AND P0, PT, R10, 0x7ff00000, PT ;  /* 0x7ff000000a00780c */ /* 0x000fe40003f05270 */
[----:B------:R-:W-:Y:S02]  /*2380*/  LOP3.LUT R19, R35, 0x80000000, R19, 0x48, !PT ;  /* 0x8000000023137812 */ /* 0x000fe400078e4813 */
[----:B------:R-:W-:-:S13]  /*2390*/  ISETP.EQ.OR P0, PT, R9, RZ, !P0 ;  /* 0x000000ff0900720c */ /* 0x000fda0004702670 */
[----:B------:R-:W-:Y:S01]  /*23a0*/  @P0 LOP3.LUT R0, R19, 0x7ff00000, RZ, 0xfc, !PT ;  /* 0x7ff0000013000812 */ /* 0x000fe200078efcff */
[----:B------:R-:W-:Y:S02]  /*23b0*/  @!P0 IMAD.MOV.U32 R28, RZ, RZ, RZ ;  /* 0x000000ffff1c8224 */ /* 0x000fe400078e00ff */
[----:B------:R-:W-:Y:S01]  /*23c0*/  @!P0 IMAD.MOV.U32 R29, RZ, RZ, R19 ;  /* 0x000000ffff1d8224 */ /* 0x000fe200078e0013 */
[----:B------:R-:W-:Y:S01]  /*23d0*/  @P0 MOV R29, R0 ;  /* 0x00000000001d0202 */ /* 0x000fe20000000f00 */
[----:B------:R-:W-:Y:S01]  /*23e0*/  @P0 IMAD.MOV.U32 R28, RZ, RZ, RZ ;  /* 0x000000ffff1c0224 */ /* 0x000fe200078e00ff */
[----:B------:R-:W-:Y:S06]  /*23f0*/  BRA `(.L_x_38) ;  /* 0x00000000001c7947 */ /* 0x000fec0003800000 */
.L_x_40:
[----:B------:R-:W-:Y:S01]  /*2400*/  LOP3.LUT R9, R19, 0x80000, RZ, 0xfc, !PT ;  /* 0x0008000013097812 */ /* 0x000fe200078efcff */
[----:B------:R-:W-:-:S04]  /*2410*/  IMAD.MOV.U32 R28, RZ, RZ, R18 ;  /* 0x000000ffff1c7224 */ /* 0x000fc800078e0012 */
[----:B------:R-:W-:Y:S01]  /*2420*/  IMAD.MOV.U32 R29, RZ, RZ, R9 ;  /* 0x000000ffff1d7224 */ /* 0x000fe200078e0009 */
[----:B------:R-:W-:Y:S06]  /*2430*/  BRA `(.L_x_38) ;  /* 0x00000000000c7947 */ /* 0x000fec0003800000 */
.L_x_39:
[----:B------:R-:W-:Y:S01]  /*2440*/  LOP3.LUT R9, R35, 0x80000, RZ, 0xfc, !PT ;  /* 0x0008000023097812 */ /* 0x000fe200078efcff */
[----:B------:R-:W-:-:S04]  /*2450*/  IMAD.MOV.U32 R28, RZ, RZ, R34 ;  /* 0x000000ffff1c7224 */ /* 0x000fc800078e0022 */
[----:B------:R-:W-:-:S07]  /*2460*/  IMAD.MOV.U32 R29, RZ, RZ, R9 ;  /* 0x000000ffff1d7224 */ /* 0x000fce00078e0009 */
.L_x_38:
[----:B------:R-:W-:Y:S05]  /*2470*/  BSYNC.RECONVERGENT B0 ;  /* 0x0000000000007941 */ /* 0x000fea0003800200 */
.L_x_36:
[----:B------:R-:W-:Y:S01]  /*2480*/  IMAD.MOV.U32 R10, RZ, RZ, R8 ;  /* 0x000000ffff0a7224 */ /* 0x000fe200078e0008 */
[----:B------:R-:W-:Y:S01]  /*2490*/  MOV R0, R28 ;  /* 0x0000001c00007202 */ /* 0x000fe20000000f00 */
[----:B------:R-:W-:Y:S02]  /*24a0*/  IMAD.MOV.U32 R11, RZ, RZ, 0x0 ;  /* 0x00000000ff0b7424 */ /* 0x000fe400078e00ff */
[----:B------:R-:W-:Y:S02]  /*24b0*/  IMAD.MOV.U32 R9, RZ, RZ, R29 ;  /* 0x000000ffff097224 */ /* 0x000fe400078e001d */
[----:B------:R-:W-:Y:S05]  /*24c0*/  RET.REL.NODEC R10 `(_Z13testInfluenceP4Massjd) ;  /* 0xffffffd80acc7950 */ /* 0x000fea0003c3ffff */
        .weak           $__internal_1_$__cuda_sm20_dsqrt_rn_f64_mediumpath_v1
        .type           $__internal_1_$__cuda_sm20_dsqrt_rn_f64_mediumpath_v1,@function
        .size           $__internal_1_$__cuda_sm20_dsqrt_rn_f64_mediumpath_v1,(.L_x_125 - $__internal_1_$__cuda_sm20_dsqrt_rn_f64_mediumpath_v1)
$__internal_1_$__cuda_sm20_dsqrt_rn_f64_mediumpath_v1:
[----:B------:R-:W-:Y:S01]  /*24d0*/  ISETP.GE.U32.AND P0, PT, R18, -0x3400000, PT ;  /* 0xfcc000001200780c */ /* 0x000fe20003f06070 */
[----:B------:R-:W-:Y:S01]  /*24e0*/  BSSY.RECONVERGENT B2, `(.L_x_41) ;  /* 0x0000024000027945 */ /* 0x000fe20003800200 */
[----:B------:R-:W-:-:S11]  /*24f0*/  IMAD.MOV.U32 R18, RZ, RZ, R26 ;  /* 0x000000ffff127224 */ /* 0x000fd600078e001a */
[----:B------:R-:W-:Y:S05]  /*2500*/  @!P0 BRA `(.L_x_42) ;  /* 0x0000000000208947 */ /* 0x000fea0003800000 */
[----:B------:R-:W-:-:S10]  /*2510*/  DFMA.RM R10, R8, R10, R16 ;  /* 0x0000000a080a722b */ /* 0x000fd40000004010 */
[----:B------:R-:W-:-:S04]  /*2520*/  IADD3 R8, P0, PT, R10, 0x1, RZ ;  /* 0x000000010a087810 */ /* 0x000fc80007f1e0ff */
[----:B------:R-:W-:-:S06]  /*2530*/  IADD3.X R9, PT, PT, RZ, R11, RZ, P0, !PT ;  /* 0x0000000bff097210 */ /* 0x000fcc00007fe4ff */
[----:B------:R-:W-:-:S08]  /*2540*/  DFMA.RP R18, -R10, R8, R18 ;  /* 0x000000080a12722b */ /* 0x000fd00000008112 */
[----:B------:R-:W-:-:S06]  /*2550*/  DSETP.GT.AND P0, PT, R18, RZ, PT ;  /* 0x000000ff1200722a */ /* 0x000fcc0003f04000 */
[----:B------:R-:W-:Y:S02]  /*2560*/  FSEL R8, R8, R10, P0 ;  /* 0x0000000a08087208 */ /* 0x000fe40000000000 */
[----:B------:R-:W-:Y:S01]  /*2570*/  FSEL R9, R9, R11, P0 ;  /* 0x0000000b09097208 */ /* 0x000fe20000000000 */
[----:B------:R-:W-:Y:S06]  /*2580*/  BRA `(.L_x_43) ;  /* 0x0000000000647947 */ /* 0x000fec0003800000 */
.L_x_42:
[----:B------:R-:W-:-:S14]  /*2590*/  DSETP.NE.AND P0, PT, R18, RZ, PT ;  /* 0x000000ff1200722a */ /* 0x000fdc0003f05000 */
[----:B------:R-:W-:Y:S05]  /*25a0*/  @!P0 BRA `(.L_x_44) ;  /* 0x0000000000588947 */ /* 0x000fea0003800000 */
[----:B------:R-:W-:-:S13]  /*25b0*/  ISETP.GE.AND P0, PT, R19, RZ, PT ;  /* 0x000000ff1300720c */ /* 0x000fda0003f06270 */
[----:B------:R-:W-:Y:S02]  /*25c0*/  @!P0 IMAD.MOV.U32 R8, RZ, RZ, 0x0 ;  /* 0x00000000ff088424 */ /* 0x000fe400078e00ff */
[----:B------:R-:W-:Y:S01]  /*25d0*/  @!P0 IMAD.MOV.U32 R9, RZ, RZ, -0x80000 ;  /* 0xfff80000ff098424 */ /* 0x000fe200078e00ff */
[----:B------:R-:W-:Y:S06]  /*25e0*/  @!P0 BRA `(.L_x_43) ;  /* 0x00000000004c8947 */ /* 0x000fec0003800000 */
[----:B------:R-:W-:-:S13]  /*25f0*/  ISETP.GT.AND P0, PT, R19, 0x7fefffff, PT ;  /* 0x7fefffff1300780c */ /* 0x000fda0003f04270 */
[----:B------:R-:W-:Y:S05]  /*2600*/  @P0 BRA `(.L_x_44) ;  /* 0x0000000000400947 */ /* 0x000fea0003800000 */
[----:B------:R-:W-:Y:S01]  /*2610*/  DMUL R18, R18, 8.11296384146066816958e+31 ;  /* 0x4690000012127828 */ /* 0x000fe20000000000 */
[----:B------:R-:W-:Y:S01]  /*2620*/  IMAD.MOV.U32 R16, RZ, RZ, RZ ;  /* 0x000000ffff107224 */ /* 0x000fe200078e00ff */
[----:B------:R-:W-:Y:S01]  /*2630*/  MOV R9, 0x3fd80000 ;  /* 0x3fd8000000097802 */ /* 0x000fe20000000f00 */
[----:B------:R-:W-:-:S03]  /*2640*/  IMAD.MOV.U32 R8, RZ, RZ, 0x0 ;  /* 0x00000000ff087424 */ /* 0x000fc600078e00ff */
[----:B------:R-:W0:Y:S02]  /*2650*/  MUFU.RSQ64H R17, R19 ;  /* 0x0000001300117308 */ /* 0x000e240000001c00 */
[----:B0-----:R-:W-:-:S08]  /*2660*/  DMUL R10, R16, R16 ;  /* 0x00000010100a7228 */ /* 0x001fd00000000000 */
[----:B------:R-:W-:-:S08]  /*2670*/  DFMA R10, R18, -R10, 1 ;  /* 0x3ff00000120a742b */ /* 0x000fd0000000080a */
[----:B------:R-:W-:Y:S02]  /*2680*/  DFMA R8, R10, R8, 0.5 ;  /* 0x3fe000000a08742b */ /* 0x000fe40000000008 */
[----:B------:R-:W-:-:S08]  /*2690*/  DMUL R10, R16, R10 ;  /* 0x0000000a100a7228 */ /* 0x000fd00000000000 */
[----:B------:R-:W-:-:S08]  /*26a0*/  DFMA R10, R8, R10, R16 ;  /* 0x0000000a080a722b */ /* 0x000fd00000000010 */
[----:B------:R-:W-:Y:S02]  /*26b0*/  DMUL R8, R18, R10 ;  /* 0x0000000a12087228 */ /* 0x000fe40000000000 */
[----:B------:R-:W-:-:S06]  /*26c0*/  VIADD R11, R11, 0xfff00000 ;  /* 0xfff000000b0b7836 */ /* 0x000fcc0000000000 */
[----:B------:R-:W-:-:S08]  /*26d0*/  DFMA R16, R8, -R8, R18 ;  /* 0x800000080810722b */ /* 0x000fd00000000012 */
[----:B------:R-:W-:-:S10]  /*26e0*/  DFMA R8, R10, R16, R8 ;  /* 0x000000100a08722b */ /* 0x000fd40000000008 */
[----:B------:R-:W-:Y:S01]  /*26f0*/  VIADD R9, R9, 0xfcb00000 ;  /* 0xfcb0000009097836 */ /* 0x000fe20000000000 */
[----:B------:R-:W-:Y:S06]  /*2700*/  BRA `(.L_x_43) ;  /* 0x0000000000047947 */ /* 0x000fec0003800000 */
.L_x_44:
[----:B------:R-:W-:-:S11]  /*2710*/  DADD R8, R18, R18 ;  /* 0x0000000012087229 */ /* 0x000fd60000000012 */
.L_x_43:
[----:B------:R-:W-:Y:S05]  /*2720*/  BSYNC.RECONVERGENT B2 ;  /* 0x0000000000027941 */ /* 0x000fea0003800200 */
.L_x_41:
[----:B------:R-:W-:Y:S01]  /*2730*/  IMAD.MOV.U32 R26, RZ, RZ, R8 ;  /* 0x000000ffff1a7224 */ /* 0x000fe200078e0008 */
[----:B------:R-:W-:Y:S01]  /*2740*/  MOV R27, R9 ;  /* 0x00000009001b7202 */ /* 0x000fe20000000f00 */
[----:B------:R-:W-:Y:S02]  /*2750*/  IMAD.MOV.U32 R8, RZ, RZ, R0 ;  /* 0x000000ffff087224 */ /* 0x000fe400078e0000 */
[----:B------:R-:W-:-:S04]  /*2760*/  IMAD.MOV.U32 R9, RZ, RZ, 0x0 ;  /* 0x00000000ff097424 */ /* 0x000fc800078e00ff */
[----:B------:R-:W-:Y:S05]  /*2770*/  RET.REL.NODEC R8 `(_Z13testInfluenceP4Massjd) ;  /* 0xffffffd808207950 */ /* 0x000fea0003c3ffff */
.L_x_45:
[----:B------:R-:W-:-:S00]  /*2780*/  BRA `(.L_x_45) ;  /* 0xfffffffc00fc7947 */ /* 0x000fc0000383ffff */
[----:B------:R-:W-:-:S00]  /*2790*/  NOP ;  /* 0x0000000000007918 */ /* 0x000fc00000000000 */
        /* <DEDUP_REMOVED lines=14> */
.L_x_125:


//--------------------- .text._Z18d_computeProxyMassP4MassS0_j --------------------------
	.section	.text._Z18d_computeProxyMassP4MassS0_j,"ax",@progbits
	.align	128
        .global         _Z18d_computeProxyMassP4MassS0_j
        .type           _Z18d_computeProxyMassP4MassS0_j,@function
        .size           _Z18d_computeProxyMassP4MassS0_j,(.L_x_126 - _Z18d_computeProxyMassP4MassS0_j)
        .other          _Z18d_computeProxyMassP4MassS0_j,@"STO_CUDA_ENTRY STV_DEFAULT"
_Z18d_computeProxyMassP4MassS0_j:
.text._Z18d_computeProxyMassP4MassS0_j:
[----:B------:R-:W-:Y:S08]  /*0000*/  LDC R1, c[0x0][0x37c] ;  /* 0x0000df00ff017b82 */ /* 0x000ff00000000800 */
[----:B------:R-:W0:Y:S01]  /*0010*/  LDC.64 R2, c[0x0][0x388] ;  /* 0x0000e200ff027b82 */ /* 0x000e220000000a00 */
[----:B------:R-:W0:Y:S01]  /*0020*/  LDCU.64 UR10, c[0x0][0x358] ;  /* 0x00006b00ff0a77ac */ /* 0x000e220008000a00 */
[----:B------:R-:W-:-:S02]  /*0030*/  CS2R R8, SRZ ;  /* 0x0000000000087805 */ /* 0x000fc4000001ff00 */
[----:B------:R-:W-:Y:S02]  /*0040*/  CS2R R10, SRZ ;  /* 0x00000000000a7805 */ /* 0x000fe4000001ff00 */
[----:B------:R-:W-:Y:S01]  /*0050*/  CS2R R6, SRZ ;  /* 0x0000000000067805 */ /* 0x000fe2000001ff00 */
[----:B------:R-:W1:Y:S01]  /*0060*/  LDCU UR6, c[0x0][0x390] ;  /* 0x00007200ff0677ac */ /* 0x000e620008000800 */
[----:B------:R-:W-:Y:S01]  /*0070*/  CS2R R12, SRZ ;  /* 0x00000000000c7805 */ /* 0x000fe2000001ff00 */
[----:B-1----:R-:W-:Y:S01]  /*0080*/  UISETP.NE.AND UP0, UPT, UR6, URZ, UPT ;  /* 0x000000ff0600728c */ /* 0x002fe2000bf05270 */
[----:B0-----:R0:W-:Y:S04]  /*0090*/  STG.E.64 desc[UR10][R2.64], RZ ;  /* 0x000000ff02007986 */ /* 0x0011e8000c101b0a */
[----:B------:R0:W-:Y:S04]  /*00a0*/  STG.E.64 desc[UR10][R2.64+0x8], RZ ;  /* 0x000008ff02007986 */ /* 0x0001e8000c101b0a */
[----:B------:R0:W-:Y:S04]  /*00b0*/  STG.E.64 desc[UR10][R2.64+0x10], RZ ;  /* 0x000010ff02007986 */ /* 0x0001e8000c101b0a */
[----:B------:R0:W-:Y:S01]  /*00c0*/  STG.E.64 desc[UR10][R2.64+0x18], RZ ;  /* 0x000018ff02007986 */ /* 0x0001e2000c101b0a */
[----:B------:R-:W-:Y:S05]  /*00d0*/  BRA.U !UP0, `(.L_x_46) ;  /* 0x0000001108307547 */ /* 0x000fea000b800000 */
[----:B------:R-:W-:Y:S01]  /*00e0*/  UISETP.GE.U32.AND UP1, UPT, UR6, 0x8, UPT ;  /* 0x000000080600788c */ /* 0x000fe2000bf26070 */
[----:B------:R-:W-:Y:S01]  /*00f0*/  IMAD.MOV.U32 R0, RZ, RZ, RZ ;  /* 0x000000ffff007224 */ /* 0x000fe200078e00ff */
[----:B------:R-:W-:Y:S01]  /*0100*/  ULOP3.LUT UR7, UR6, 0x7, URZ, 0xc0, !UPT ;  /* 0x0000000706077892 */ /* 0x000fe2000f8ec0ff */
[----:B------:R-:W-:-:S03]  /*0110*/  CS2R R8, SRZ ;  /* 0x0000000000087805 */ /* 0x000fc6000001ff00 */
[----:B------:R-:W-:-:S03]  /*0120*/  UISETP.NE.AND UP0, UPT, UR7, URZ, UPT ;  /* 0x000000ff0700728c */ /* 0x000fc6000bf05270 */
[----:B------:R-:W-:Y:S08]  /*0130*/  BRA.U !UP1, `(.L_x_47) ;  /* 0x00000009092c7547 */ /* 0x000ff0000b800000 */
[----:B------:R-:W1:Y:S01]  /*0140*/  LDCU.64 UR4, c[0x0][0x380] ;  /* 0x00007000ff0477ac */ /* 0x000e620008000a00 */
[----:B------:R-:W-:Y:S02]  /*0150*/  CS2R R8, SRZ ;  /* 0x0000000000087805 */ /* 0x000fe4000001ff00 */
[----:B------:R-:W-:Y:S02]  /*0160*/  CS2R R10, SRZ ;  /* 0x00000000000a7805 */ /* 0x000fe4000001ff00 */
[----:B------:R-:W-:Y:S01]  /*0170*/  CS2R R12, SRZ ;  /* 0x00000000000c7805 */ /* 0x000fe2000001ff00 */
[----:B------:R-:W-:Y:S01]  /*0180*/  ULOP3.LUT UR8, UR6, 0xfffffff8, URZ, 0xc0, !UPT ;  /* 0xfffffff806087892 */ /* 0x000fe2000f8ec0ff */
[----:B------:R-:W-:-:S03]  /*0190*/  CS2R R6, SRZ ;  /* 0x0000000000067805 */ /* 0x000fc6000001ff00 */
[----:B------:R-:W-:Y:S02]  /*01a0*/  UIADD3 UR9, UPT, UPT, -UR8, URZ, URZ ;  /* 0x000000ff08097290 */ /* 0x000fe4000fffe1ff */
[----:B------:R-:W-:Y:S01]  /*01b0*/  IMAD.U32 R0, RZ, RZ, UR8 ;  /* 0x00000008ff007e24 */ /* 0x000fe2000f8e00ff */
[----:B-1----:R-:W-:-:S04]  /*01c0*/  UIADD3 UR4, UP1, UPT, UR4, 0x140, URZ ;  /* 0x0000014004047890 */ /* 0x002fc8000ff3e0ff */
[----:B------:R-:W-:Y:S02]  /*01d0*/  UIADD3.X UR5, UPT, UPT, URZ, UR5, URZ, UP1, !UPT ;  /* 0x00000005ff057290 */ /* 0x000fe40008ffe4ff */
[----:B------:R-:W-:-:S04]  /*01e0*/  IMAD.U32 R14, RZ, RZ, UR4 ;  /* 0x00000004ff0e7e24 */ /* 0x000fc8000f8e00ff */
[----:B------:R-:W-:-:S07]  /*01f0*/  IMAD.U32 R15, RZ, RZ, UR5 ;  /* 0x00000005ff0f7e24 */ /* 0x000fce000f8e00ff */
.L_x_48:
[----:B------:R-:W-:Y:S02]  /*0200*/  IMAD.MOV.U32 R4, RZ, RZ, R14 ;  /* 0x000000ffff047224 */ /* 0x000fe400078e000e */
[----:B------:R-:W-:-:S05]  /*0210*/  IMAD.MOV.U32 R5, RZ, RZ, R15 ;  /* 0x000000ffff057224 */ /* 0x000fca00078e000f */
[----:B------:R-:W2:Y:S02]  /*0220*/  LDG.E.64 R14, desc[UR10][R4.64+-0x140] ;  /* 0xfffec00a040e7981 */ /* 0x000ea4000c1e1b00 */
[----:B-12---:R-:W-:-:S07]  /*0230*/  DADD R6, R14, R6 ;  /* 0x000000000e067229 */ /* 0x006fce0000000006 */
[----:B------:R1:W-:Y:S04]  /*0240*/  STG.E.64 desc[UR10][R2.64], R6 ;  /* 0x0000000602007986 */ /* 0x0003e8000c101b0a */
[----:B------:R-:W2:Y:S04]  /*0250*/  LDG.E.64 R14, desc[UR10][R4.64+-0x138] ;  /* 0xfffec80a040e7981 */ /* 0x000ea8000c1e1b00 */
[----:B------:R-:W2:Y:S02]  /*0260*/  LDG.E.64 R16, desc[UR10][R4.64+-0x140] ;  /* 0xfffec00a04107981 */ /* 0x000ea4000c1e1b00 */
[----:B--2---:R-:W-:-:S07]  /*0270*/  DFMA R12, R14, R16, R12 ;  /* 0x000000100e0c722b */ /* 0x004fce000000000c */
[----:B------:R2:W-:Y:S04]  /*0280*/  STG.E.64 desc[UR10][R2.64+0x8], R12 ;  /* 0x0000080c02007986 */ /* 0x0005e8000c101b0a */
[----:B------:R-:W3:Y:S04]  /*0290*/  LDG.E.64 R14, desc[UR10][R4.64+-0x130] ;  /* 0xfffed00a040e7981 */ /* 0x000ee8000c1e1b00 */
[----:B------:R-:W3:Y:S02]  /*02a0*/  LDG.E.64 R16, desc[UR10][R4.64+-0x140] ;  /* 0xfffec00a04107981 */ /* 0x000ee4000c1e1b00 */
[----:B---3--:R-:W-:-:S07]  /*02b0*/  DFMA R10, R14, R16, R10 ;  /* 0x000000100e0a722b */ /* 0x008fce000000000a */
[----:B------:R3:W-:Y:S04]  /*02c0*/  STG.E.64 desc[UR10][R2.64+0x10], R10 ;  /* 0x0000100a02007986 */ /* 0x0007e8000c101b0a */
[----:B------:R-:W4:Y:S04]  /*02d0*/  LDG.E.64 R14, desc[UR10][R4.64+-0x128] ;  /* 0xfffed80a040e7981 */ /* 0x000f28000c1e1b00 */
[----:B------:R-:W4:Y:S02]  /*02e0*/  LDG.E.64 R16, desc[UR10][R4.64+-0x140] ;  /* 0xfffec00a04107981 */ /* 0x000f24000c1e1b00 */
[----:B----4-:R-:W-:-:S07]  /*02f0*/  DFMA R8, R14, R16, R8 ;  /* 0x000000100e08722b */ /* 0x010fce0000000008 */
[----:B------:R4:W-:Y:S04]  /*0300*/  STG.E.64 desc[UR10][R2.64+0x18], R8 ;  /* 0x0000180802007986 */ /* 0x0009e8000c101b0a */
[----:B------:R-:W1:Y:S02]  /*0310*/  LDG.E.64 R14, desc[UR10][R4.64+-0xf0] ;  /* 0xffff100a040e7981 */ /* 0x000e64000c1e1b00 */
[----:B-1----:R-:W-:-:S07]  /*0320*/  DADD R6, R6, R14 ;  /* 0x0000000006067229 */ /* 0x002fce000000000e */
        /* <DEDUP_REMOVED lines=100> */
[----:B------:R-:W4:Y:S01]  /*0970*/  LDG.E.64 R16, desc[UR10][R4.64+0xf0] ;  /* 0x0000f00a04107981 */ /* 0x000f22000c1e1b00 */
[----:B------:R-:W-:-:S04]  /*0980*/  UIADD3 UR9, UPT, UPT, UR9, 0x8, URZ ;  /* 0x0000000809097890 */ /* 0x000fc8000fffe0ff */
[----:B------:R-:W-:Y:S01]  /*0990*/  UISETP.NE.AND UP1, UPT, UR9, URZ, UPT ;  /* 0x000000ff0900728c */ /* 0x000fe2000bf25270 */
[----:B----4-:R-:W-:Y:S01]  /*09a0*/  DFMA R8, R14, R16, R8 ;  /* 0x000000100e08722b */ /* 0x010fe20000000008 */
[----:B------:R-:W-:-:S06]  /*09b0*/  IADD3 R14, P0, PT, R4, 0x280, RZ ;  /* 0x00000280040e7810 */ /* 0x000fcc0007f1e0ff */
[----:B------:R1:W-:Y:S01]  /*09c0*/  STG.E.64 desc[UR10][R2.64+0x18], R8 ;  /* 0x0000180802007986 */ /* 0x0003e2000c101b0a */
[----:B------:R-:W-:Y:S01]  /*09d0*/  IMAD.X R15, RZ, RZ, R5, P0 ;  /* 0x000000ffff0f7224 */ /* 0x000fe200000e0605 */
[----:B------:R-:W-:Y:S06]  /*09e0*/  BRA.U UP1, `(.L_x_48) ;  /* 0xfffffff901047547 */ /* 0x000fec000b83ffff */
.L_x_47:
[----:B------:R-:W-:Y:S05]  /*09f0*/  BRA.U !UP0, `(.L_x_46) ;  /* 0x0000000508e87547 */ /* 0x000fea000b800000 */
[----:B------:R-:W-:Y:S02]  /*0a00*/  UISETP.GE.U32.AND UP0, UPT, UR7, 0x4, UPT ;  /* 0x000000040700788c */ /* 0x000fe4000bf06070 */
[----:B------:R-:W-:-:S04]  /*0a10*/  ULOP3.LUT UR5, UR6, 0x3, URZ, 0xc0, !UPT ;  /* 0x0000000306057892 */ /* 0x000fc8000f8ec0ff */
[----:B------:R-:W-:-:S03]  /*0a20*/  UISETP.NE.AND UP1, UPT, UR5, URZ, UPT ;  /* 0x000000ff0500728c */ /* 0x000fc6000bf25270 */
[----:B------:R-:W-:Y:S08]  /*0a30*/  BRA.U !UP0, `(.L_x_49) ;  /* 0x0000000108fc7547 */ /* 0x000ff0000b800000 */
[----:B------:R-:W2:Y:S02]  /*0a40*/  LDC.64 R4, c[0x0][0x380] ;  /* 0x0000e000ff047b82 */ /* 0x000ea40000000a00 */
[----:B--2---:R-:W-:-:S05]  /*0a50*/  IMAD.WIDE.U32 R4, R0, 0x50, R4 ;  /* 0x0000005000047825 */ /* 0x004fca00078e0004 */
        /* <DEDUP_REMOVED lines=58> */
[----:B------:R-:W-:Y:S01]  /*0e00*/  VIADD R0, R0, 0x4 ;  /* 0x0000000400007836 */ /* 0x000fe20000000000 */
[----:B----4-:R-:W-:-:S07]  /*0e10*/  DFMA R8, R14, R16, R8 ;  /* 0x000000100e08722b */ /* 0x010fce0000000008 */
[----:B------:R1:W-:Y:S04]  /*0e20*/  STG.E.64 desc[UR10][R2.64+0x18], R8 ;  /* 0x0000180802007986 */ /* 0x0003e8000c101b0a */
.L_x_49:
[----:B------:R-:W-:Y:S05]  /*0e30*/  BRA.U !UP1, `(.L_x_46) ;  /* 0x0000000109d87547 */ /* 0x000fea000b800000 */
[----:B------:R-:W-:Y:S02]  /*0e40*/  UISETP.NE.AND UP0, UPT, UR5, 0x1, UPT ;  /* 0x000000010500788c */ /* 0x000fe4000bf05270 */
[----:B------:R-:W-:-:S04]  /*0e50*/  ULOP3.LUT UR4, UR6, 0x1, URZ, 0xc0, !UPT ;  /* 0x0000000106047892 */ /* 0x000fc8000f8ec0ff */
[----:B------:R-:W-:-:S03]  /*0e60*/  UISETP.NE.U32.AND UP1, UPT, UR4, 0x1, UPT ;  /* 0x000000010400788c */ /* 0x000fc6000bf25070 */
        /* <DEDUP_REMOVED lines=34> */
.L_x_50:
[----:B------:R-:W-:Y:S05]  /*1090*/  BRA.U UP1, `(.L_x_46) ;  /* 0x0000000101407547 */ /* 0x000fea000b800000 */
[----:B------:R-:W2:Y:S02]  /*10a0*/  LDC.64 R4, c[0x0][0x380] ;  /* 0x0000e000ff047b82 */ /* 0x000ea40000000a00 */
[----:B--2---:R-:W-:-:S05]  /*10b0*/  IMAD.WIDE.U32 R4, R0, 0x50, R4 ;  /* 0x0000005000047825 */ /* 0x004fca00078e0004 */
[----:B------:R-:W1:Y:S02]  /*10c0*/  LDG.E.64 R14, desc[UR10][R4.64] ;  /* 0x0000000a040e7981 */ /* 0x000e64000c1e1b00 */
[----:B-1----:R-:W-:-:S07]  /*10d0*/  DADD R6, R6, R14 ;  /* 0x0000000006067229 */ /* 0x002fce000000000e */
[----:B------:R2:W-:Y:S04]  /*10e0*/  STG.E.64 desc[UR10][R2.64], R6 ;  /* 0x0000000602007986 */ /* 0x0005e8000c101b0a */
[----:B------:R-:W3:Y:S04]  /*10f0*/  LDG.E.64 R14, desc[UR10][R4.64+0x8] ;  /* 0x0000080a040e7981 */ /* 0x000ee8000c1e1b00 */
[----:B------:R-:W3:Y:S02]  /*1100*/  LDG.E.64 R16, desc[UR10][R4.64] ;  /* 0x0000000a04107981 */ /* 0x000ee4000c1e1b00 */
[----:B---3--:R-:W-:-:S07]  /*1110*/  DFMA R12, R14, R16, R12 ;  /* 0x000000100e0c722b */ /* 0x008fce000000000c */
[----:B------:R2:W-:Y:S04]  /*1120*/  STG.E.64 desc[UR10][R2.64+0x8], R12 ;  /* 0x0000080c02007986 */ /* 0x0005e8000c101b0a */
[----:B------:R-:W3:Y:S04]  /*1130*/  LDG.E.64 R14, desc[UR10][R4.64+0x10] ;  /* 0x0000100a040e7981 */ /* 0x000ee8000c1e1b00 */
[----:B------:R-:W3:Y:S02]  /*1140*/  LDG.E.64 R16, desc[UR10][R4.64] ;  /* 0x0000000a04107981 */ /* 0x000ee4000c1e1b00 */
[----:B---3--:R-:W-:-:S07]  /*1150*/  DFMA R10, R14, R16, R10 ;  /* 0x000000100e0a722b */ /* 0x008fce000000000a */
[----:B------:R2:W-:Y:S04]  /*1160*/  STG.E.64 desc[UR10][R2.64+0x10], R10 ;  /* 0x0000100a02007986 */ /* 0x0005e8000c101b0a */
[----:B------:R-:W3:Y:S04]  /*1170*/  LDG.E.64 R14, desc[UR10][R4.64+0x18] ;  /* 0x0000180a040e7981 */ /* 0x000ee8000c1e1b00 */
[----:B------:R-:W3:Y:S02]  /*1180*/  LDG.E.64 R16, desc[UR10][R4.64] ;  /* 0x0000000a04107981 */ /* 0x000ee4000c1e1b00 */
[----:B--23--:R-:W-:-:S11]  /*1190*/  DFMA R8, R14, R16, R8 ;  /* 0x000000100e08722b */ /* 0x00cfd60000000008 */
.L_x_46:
[----:B01----:R-:W0:Y:S01]  /*11a0*/  MUFU.RCP64H R3, R7 ;  /* 0x0000000700037308 */ /* 0x003e220000001800 */
[----:B------:R-:W-:Y:S01]  /*11b0*/  IMAD.MOV.U32 R2, RZ, RZ, 0x1 ;  /* 0x00000001ff027424 */ /* 0x000fe200078e00ff */
[----:B------:R-:W-:-:S05]  /*11c0*/  FSETP.GEU.AND P1, PT, |R13|, 6.5827683646048100446e-37, PT ;  /* 0x036000000d00780b */ /* 0x000fca0003f2e200 */
        /* <DEDUP_REMOVED lines=16> */
[----:B------:R-:W-:Y:S05]  /*12d0*/  CALL.REL.NOINC `($__internal_2_$__cuda_sm20_div_rn_f64_full) ;  /* 0x0000000000cc7944 */ /* 0x000fea0003c00000 */
[----:B------:R-:W-:Y:S02]  /*12e0*/  IMAD.MOV.U32 R2, RZ, RZ, R4 ;  /* 0x000000ffff027224 */ /* 0x000fe400078e0004 */
[----:B------:R-:W-:-:S07]  /*12f0*/  IMAD.MOV.U32 R3, RZ, RZ, R5 ;  /* 0x000000ffff037224 */ /* 0x000fce00078e0005 */
.L_x_51:
[----:B------:R-:W0:Y:S01]  /*1300*/  MUFU.RCP64H R5, R7 ;  /* 0x0000000700057308 */ /* 0x000e220000001800 */
[----:B------:R-:W-:Y:S01]  /*1310*/  IMAD.MOV.U32 R4, RZ, RZ, 0x1 ;  /* 0x00000001ff047424 */ /* 0x000fe200078e00ff */
[----:B------:R-:W1:Y:S01]  /*1320*/  LDC.64 R14, c[0x0][0x388] ;  /* 0x0000e200ff0e7b82 */ /* 0x000e620000000a00 */
[----:B------:R-:W-:-:S04]  /*1330*/  FSETP.GEU.AND P1, PT, |R11|, 6.5827683646048100446e-37, PT ;  /* 0x036000000b00780b */ /* 0x000fc80003f2e200 */
[----:B0-----:R-:W-:-:S08]  /*1340*/  DFMA R12, R4, -R6, 1 ;  /* 0x3ff00000040c742b */ /* 0x001fd00000000806 */
[----:B------:R-:W-:Y:S01]  /*1350*/  DFMA R12, R12, R12, R12 ;  /* 0x0000000c0c0c722b */ /* 0x000fe2000000000c */
[----:B-1----:R0:W-:Y:S07]  /*1360*/  STG.E.64 desc[UR10][R14.64+0x8], R2 ;  /* 0x000008020e007986 */ /* 0x0021ee000c101b0a */
        /* <DEDUP_REMOVED lines=14> */
[----:B------:R-:W-:Y:S05]  /*1450*/  CALL.REL.NOINC `($__internal_2_$__cuda_sm20_div_rn_f64_full) ;  /* 0x00000000006c7944 */ /* 0x000fea0003c00000 */
.L_x_52:
        /* <DEDUP_REMOVED lines=24> */
.L_x_53:
[----:B------:R-:W0:Y:S02]  /*15e0*/  LDC.64 R4, c[0x0][0x388] ;  /* 0x0000e200ff047b82 */ /* 0x000e240000000a00 */
[----:B0-----:R-:W-:Y:S01]  /*15f0*/  STG.E.64 desc[UR10][R4.64+0x18], R2 ;  /* 0x0000180204007986 */ /* 0x001fe2000c101b0a */
[----:B------:R-:W-:Y:S05]  /*1600*/  EXIT ;  /* 0x000000000000794d */ /* 0x000fea0003800000 */
        .weak           $__internal_2_$__cuda_sm20_div_rn_f64_full
        .type           $__internal_2_$__cuda_sm20_div_rn_f64_full,@function
        .size           $__internal_2_$__cuda_sm20_div_rn_f64_full,(.L_x_126 - $__internal_2_$__cuda_sm20_div_rn_f64_full)
$__internal_2_$__cuda_sm20_div_rn_f64_full:
[C---:B------:R-:W-:Y:S01]  /*1610*/  FSETP.GEU.AND P0, PT, |R5|.reuse, 1.469367938527859385e-39, PT ;  /* 0x001000000500780b */ /* 0x040fe20003f0e200 */
[----:B------:R-:W-:Y:S01]  /*1620*/  IMAD.MOV.U32 R16, RZ, RZ, 0x1 ;  /* 0x00000001ff107424 */ /* 0x000fe200078e00ff */
[C---:B------:R-:W-:Y:S01]  /*1630*/  LOP3.LUT R2, R5.reuse, 0x800fffff, RZ, 0xc0, !PT ;  /* 0x800fffff05027812 */ /* 0x040fe200078ec0ff */
[----:B------:R-:W-:Y:S01]  /*1640*/  IMAD.MOV.U32 R21, RZ, RZ, 0x1ca00000 ;  /* 0x1ca00000ff157424 */ /* 0x000fe200078e00ff */
[----:B------:R-:W-:Y:S02]  /*1650*/  LOP3.LUT R23, R5, 0x7ff00000, RZ, 0xc0, !PT ;  /* 0x7ff0000005177812 */ /* 0x000fe400078ec0ff */
[----:B------:R-:W-:Y:S01]  /*1660*/  LOP3.LUT R3, R2, 0x3ff00000, RZ, 0xfc, !PT ;  /* 0x3ff0000002037812 */ /* 0x000fe200078efcff */
[----:B------:R-:W-:-:S06]  /*1670*/  IMAD.MOV.U32 R2, RZ, RZ, R4 ;  /* 0x000000ffff027224 */ /* 0x000fcc00078e0004 */
[----:B------:R-:W-:-:S06]  /*1680*/  @!P0 DMUL R2, R4, 8.98846567431157953865e+307 ;  /* 0x7fe0000004028828 */ /* 0x000fcc0000000000 */
[----:B------:R-:W0:Y:S02]  /*1690*/  MUFU.RCP64H R17, R3 ;  /* 0x0000000300117308 */ /* 0x000e240000001800 */
[----:B0-----:R-:W-:-:S08]  /*16a0*/  DFMA R12, R16, -R2, 1 ;  /* 0x3ff00000100c742b */ /* 0x001fd00000000802 */
[----:B------:R-:W-:-:S08]  /*16b0*/  DFMA R12, R12, R12, R12 ;  /* 0x0000000c0c0c722b */ /* 0x000fd0000000000c */
[----:B------:R-:W-:Y:S01]  /*16c0*/  DFMA R16, R16, R12, R16 ;  /* 0x0000000c1010722b */ /* 0x000fe20000000010 */
[----:B------:R-:W-:Y:S01]  /*16d0*/  MOV R13, R15 ;  /* 0x0000000f000d7202 */ /* 0x000fe20000000f00 */
[----:B------:R-:W-:-:S03]  /*16e0*/  IMAD.MOV.U32 R12, RZ, RZ, R14 ;  /* 0x000000ffff0c7224 */ /* 0x000fc600078e000e */
[----:B------:R-:W-:Y:S01]  /*16f0*/  LOP3.LUT R22, R13, 0x7ff00000, RZ, 0xc0, !PT ;  /* 0x7ff000000d167812 */ /* 0x000fe200078ec0ff */
[----:B------:R-:W-:Y:S02]  /*1700*/  IMAD.MOV.U32 R14, RZ, RZ, R12 ;  /* 0x000000ffff0e7224 */ /* 0x000fe400078e000c */
[----:B------:R-:W-:Y:S01]  /*1710*/  DFMA R18, R16, -R2, 1 ;  /* 0x3ff000001012742b */ /* 0x000fe20000000802 */
[----:B------:R-:W-:Y:S01]  /*1720*/  ISETP.GE.U32.AND P1, PT, R22, R23, PT ;  /* 0x000000171600720c */ /* 0x000fe20003f26070 */
[----:B------:R-:W-:-:S03]  /*1730*/  IMAD.MOV.U32 R20, RZ, RZ, R22 ;  /* 0x000000ffff147224 */ /* 0x000fc600078e0016 */
[----:B------:R-:W-:Y:S02]  /*1740*/  SEL R15, R21, 0x63400000, !P1 ;  /* 0x63400000150f7807 */ /* 0x000fe40004800000 */
[----:B------:R-:W-:Y:S01]  /*1750*/  FSETP.GEU.AND P1, PT, |R13|, 1.469367938527859385e-39, PT ;  /* 0x001000000d00780b */ /* 0x000fe20003f2e200 */
[----:B------:R-:W-:Y:S01]  /*1760*/  DFMA R16, R16, R18, R16 ;  /* 0x000000121010722b */ /* 0x000fe20000000010 */
[----:B------:R-:W-:-:S11]  /*1770*/  LOP3.LUT R15, R15, 0x800fffff, R13, 0xf8, !PT ;  /* 0x800fffff0f0f7812 */ /* 0x000fd600078ef80d */
[----:B------:R-:W-:Y:S05]  /*1780*/  @P1 BRA `(.L_x_54) ;  /* 0x0000000000201947 */ /* 0x000fea0003800000 */
[----:B------:R-:W-:Y:S01]  /*1790*/  LOP3.LUT R19, R5, 0x7ff00000, RZ, 0xc0, !PT ;  /* 0x7ff0000005137812 */ /* 0x000fe200078ec0ff */
[----:B------:R-:W-:-:S03]  /*17a0*/  IMAD.MOV.U32 R18, RZ, RZ, RZ ;  /* 0x000000ffff127224 */ /* 0x000fc600078e00ff */
[----:B------:R-:W-:-:S04]  /*17b0*/  ISETP.GE.U32.AND P1, PT, R22, R19, PT ;  /* 0x000000131600720c */ /* 0x000fc80003f26070 */
[----:B------:R-:W-:-:S04]  /*17c0*/  SEL R19, R21, 0x63400000, !P1 ;  /* 0x6340000015137807 */ /* 0x000fc80004800000 */
[----:B------:R-:W-:-:S04]  /*17d0*/  LOP3.LUT R19, R19, 0x80000000, R13, 0xf8, !PT ;  /* 0x8000000013137812 */ /* 0x000fc800078ef80d */
[----:B------:R-:W-:-:S06]  /*17e0*/  LOP3.LUT R19, R19, 0x100000, RZ, 0xfc, !PT ;  /* 0x0010000013137812 */ /* 0x000fcc00078efcff */
[----:B------:R-:W-:-:S10]  /*17f0*/  DFMA R14, R14, 2, -R18 ;  /* 0x400000000e0e782b */ /* 0x000fd40000000812 */
[----:B------:R-:W-:-:S07]  /*1800*/  LOP3.LUT R20, R15, 0x7ff00000, RZ, 0xc0, !PT ;  /* 0x7ff000000f147812 */ /* 0x000fce00078ec0ff */
.L_x_54:
[----:B------:R-:W-:Y:S01]  /*1810*/  VIADD R26, R20, 0xffffffff ;  /* 0xffffffff141a7836 */ /* 0x000fe20000000000 */
[----:B------:R-:W-:Y:S01]  /*1820*/  @!P0 LOP3.LUT R23, R3, 0x7ff00000, RZ, 0xc0, !PT ;  /* 0x7ff0000003178812 */ /* 0x000fe200078ec0ff */
[----:B------:R-:W-:-:S03]  /*1830*/  DMUL R18, R16, R14 ;  /* 0x0000000e10127228 */ /* 0x000fc60000000000 */
[----:B------:R-:W-:Y:S01]  /*1840*/  ISETP.GT.U32.AND P0, PT, R26, 0x7feffffe, PT ;  /* 0x7feffffe1a00780c */ /* 0x000fe20003f04070 */
[----:B------:R-:W-:-:S04]  /*1850*/  VIADD R26, R23, 0xffffffff ;  /* 0xffffffff171a7836 */ /* 0x000fc80000000000 */
[----:B------:R-:W-:Y:S01]  /*1860*/  DFMA R24, R18, -R2, R14 ;  /* 0x800000021218722b */ /* 0x000fe2000000000e */
[----:B------:R-:W-:-:S07]  /*1870*/  ISETP.GT.U32.OR P0, PT, R26, 0x7feffffe, P0 ;  /* 0x7feffffe1a00780c */ /* 0x000fce0000704470 */
[----:B------:R-:W-:-:S06]  /*1880*/  DFMA R16, R16, R24, R18 ;  /* 0x000000181010722b */ /* 0x000fcc0000000012 */
[----:B------:R-:W-:Y:S05]  /*1890*/  @P0 BRA `(.L_x_55) ;  /* 0x00000000006c0947 */ /* 0x000fea0003800000 */
[----:B------:R-:W-:Y:S01]  /*18a0*/  LOP3.LUT R13, R5, 0x7ff00000, RZ, 0xc0, !PT ;  /* 0x7ff00000050d7812 */ /* 0x000fe200078ec0ff */
[----:B------:R-:W-:-:S03]  /*18b0*/  IMAD.MOV.U32 R20, RZ, RZ, RZ ;  /* 0x000000ffff147224 */ /* 0x000fc600078e00ff */
[CC--:B------:R-:W-:Y:S02]  /*18c0*/  VIADDMNMX R12, R22.reuse, -R13.reuse, 0xb9600000, !PT ;  /* 0xb9600000160c7446 */ /* 0x0c0fe4000780090d */
[----:B------:R-:W-:Y:S02]  /*18d0*/  ISETP.GE.U32.AND P0, PT, R22, R13, PT ;  /* 0x0000000d1600720c */ /* 0x000fe40003f06070 */
[----:B------:R-:W-:Y:S02]  /*18e0*/  VIMNMX R12, PT, PT, R12, 0x46a00000, PT ;  /* 0x46a000000c0c7848 */ /* 0x000fe40003fe0100 */
[----:B------:R-:W-:-:S05]  /*18f0*/  SEL R21, R21, 0x63400000, !P0 ;  /* 0x6340000015157807 */ /* 0x000fca0004000000 */
[----:B------:R-:W-:-:S04]  /*1900*/  IMAD.IADD R12, R12, 0x1, -R21 ;  /* 0x000000010c0c7824 */ /* 0x000fc800078e0a15 */
[----:B------:R-:W-:-:S06]  /*1910*/  VIADD R21, R12, 0x7fe00000 ;  /* 0x7fe000000c157836 */ /* 0x000fcc0000000000 */
[----:B------:R-:W-:-:S10]  /*1920*/  DMUL R18, R16, R20 ;  /* 0x0000001410127228 */ /* 0x000fd40000000000 */
[----:B------:R-:W-:-:S13]  /*1930*/  FSETP.GTU.AND P0, PT, |R19|, 1.469367938527859385e-39, PT ;  /* 0x001000001300780b */ /* 0x000fda0003f0c200 */
[----:B------:R-:W-:Y:S05]  /*1940*/  @P0 BRA `(.L_x_56) ;  /* 0x0000000000940947 */ /* 0x000fea0003800000 */
[----:B------:R-:W-:Y:S01]  /*1950*/  DFMA R2, R16, -R2, R14 ;  /* 0x800000021002722b */ /* 0x000fe2000000000e */
[----:B------:R-:W-:-:S09]  /*1960*/  IMAD.MOV.U32 R20, RZ, RZ, RZ ;  /* 0x000000ffff147224 */ /* 0x000fd200078e00ff */
[C---:B------:R-:W-:Y:S02]  /*1970*/  FSETP.NEU.AND P0, PT, R3.reuse, RZ, PT ;  /* 0x000000ff0300720b */ /* 0x040fe40003f0d000 */
[----:B------:R-:W-:-:S04]  /*1980*/  LOP3.LUT R5, R3, 0x80000000, R5, 0x48, !PT ;  /* 0x8000000003057812 */ /* 0x000fc800078e4805 */
[----:B------:R-:W-:-:S07]  /*1990*/  LOP3.LUT R21, R5, R21, RZ, 0xfc, !PT ;  /* 0x0000001505157212 */ /* 0x000fce00078efcff */
[----:B------:R-:W-:Y:S05]  /*19a0*/  @!P0 BRA `(.L_x_56) ;  /* 0x00000000007c8947 */ /* 0x000fea0003800000 */
[----:B------:R-:W-:Y:S02]  /*19b0*/  IMAD.MOV R3, RZ, RZ, -R12 ;  /* 0x000000ffff037224 */ /* 0x000fe400078e0a0c */
[----:B------:R-:W-:-:S06]  /*19c0*/  IMAD.MOV.U32 R2, RZ, RZ, RZ ;  /* 0x000000ffff027224 */ /* 0x000fcc00078e00ff */
[----:B------:R-:W-:Y:S02]  /*19d0*/  DFMA R2, R18, -R2, R16 ;  /* 0x800000021202722b */ /* 0x000fe40000000010 */
[----:B------:R-:W-:-:S04]  /*19e0*/  DMUL.RP R16, R16, R20 ;  /* 0x0000001410107228 */ /* 0x000fc80000008000 */
[----:B------:R-:W-:-:S04]  /*19f0*/  IADD3 R2, PT, PT, -R12, -0x43300000, RZ ;  /* 0xbcd000000c027810 */ /* 0x000fc80007ffe1ff */
[----:B------:R-:W-:Y:S02]  /*1a00*/  FSETP.NEU.AND P0, PT, |R3|, R2, PT ;  /* 0x000000020300720b */ /* 0x000fe40003f0d200 */
[----:B------:R-:W-:Y:S02]  /*1a10*/  LOP3.LUT R5, R17, R5, RZ, 0x3c, !PT ;  /* 0x0000000511057212 */ /* 0x000fe400078e3cff */
[----:B------:R-:W-:Y:S02]  /*1a20*/  FSEL R18, R16, R18, !P0 ;  /* 0x0000001210127208 */ /* 0x000fe40004000000 */
[----:B------:R-:W-:Y:S01]  /*1a30*/  FSEL R19, R5, R19, !P0 ;  /* 0x0000001305137208 */ /* 0x000fe20004000000 */
[----:B------:R-:W-:Y:S06]  /*1a40*/  BRA `(.L_x_56) ;  /* 0x0000000000547947 */ /* 0x000fec0003800000 */
.L_x_55:
        /* <DEDUP_REMOVED lines=13> */
[----:B------:R-:W-:Y:S02]  /*1b20*/  @P0 IMAD.MOV.U32 R18, RZ, RZ, RZ ;  /* 0x000000ffff120224 */ /* 0x000fe400078e00ff */
[----:B------:R-:W-:Y:S01]  /*1b30*/  @P0 IMAD.MOV.U32 R19, RZ, RZ, R2 ;  /* 0x000000ffff130224 */ /* 0x000fe200078e0002 */
[----:B------:R-:W-:Y:S06]  /*1b40*/  BRA `(.L_x_56) ;  /* 0x0000000000147947 */ /* 0x000fec0003800000 */
.L_x_58:
[----:B------:R-:W-:Y:S01]  /*1b50*/  LOP3.LUT R19, R5, 0x80000, RZ, 0xfc, !PT ;  /* 0x0008000005137812 */ /* 0x000fe200078efcff */
[----:B------:R-:W-:Y:S01]  /*1b60*/  IMAD.MOV.U32 R18, RZ, RZ, R4 ;  /* 0x000000ffff127224 */ /* 0x000fe200078e0004 */
[----:B------:R-:W-:Y:S06]  /*1b70*/  BRA `(.L_x_56) ;  /* 0x0000000000087947 */ /* 0x000fec0003800000 */
.L_x_57:
[----:B------:R-:W-:Y:S01]  /*1b80*/  LOP3.LUT R19, R13, 0x80000, RZ, 0xfc, !PT ;  /* 0x000800000d137812 */ /* 0x000fe200078efcff */
[----:B------:R-:W-:-:S07]  /*1b90*/  IMAD.MOV.U32 R18, RZ, RZ, R12 ;  /* 0x000000ffff127224 */ /* 0x000fce00078e000c */
.L_x_56:
[----:B------:R-:W-:Y:S02]  /*1ba0*/  IMAD.MOV.U32 R2, RZ, RZ, R0 ;  /* 0x000000ffff027224 */ /* 0x000fe400078e0000 */
[----:B------:R-:W-:Y:S02]  /*1bb0*/  IMAD.MOV.U32 R3, RZ, RZ, 0x0 ;  /* 0x00000000ff037424 */ /* 0x000fe400078e00ff */
[----:B------:R-:W-:Y:S02]  /*1bc0*/  IMAD.MOV.U32 R4, RZ, RZ, R18 ;  /* 0x000000ffff047224 */ /* 0x000fe400078e0012 */
[----:B------:R-:W-:Y:S01]  /*1bd0*/  IMAD.MOV.U32 R5, RZ, RZ, R19 ;  /* 0x000000ffff057224 */ /* 0x000fe200078e0013 */
[----:B------:R-:W-:Y:S06]  /*1be0*/  RET.REL.NODEC R2 `(_Z18d_computeProxyMassP4MassS0_j) ;  /* 0xffffffe402047950 */ /* 0x000fec0003c3ffff */
.L_x_59:
        /* <DEDUP_REMOVED lines=9> */
.L_x_126:


//--------------------- .text._Z13d_simulateTicP4MassmjdS0_d --------------------------
	.section	.text._Z13d_simulateTicP4MassmjdS0_d,"ax",@progbits
	.align	128
        .global         _Z13d_simulateTicP4MassmjdS0_d
        .type           _Z13d_simulateTicP4MassmjdS0_d,@function
        .size           _Z13d_simulateTicP4MassmjdS0_d,(.L_x_128 - _Z13d_simulateTicP4MassmjdS0_d)
        .other          _Z13d_simulateTicP4MassmjdS0_d,@"STO_CUDA_ENTRY STV_DEFAULT"
_Z13d_simulateTicP4MassmjdS0_d:
.text._Z13d_simulateTicP4MassmjdS0_d:
[----:B------:R-:W-:Y:S01]  /*0000*/  LDC R1, c[0x0][0x37c] ;  /* 0x0000df00ff017b82 */ /* 0x000fe20000000800 */
[----:B------:R-:W0:Y:S01]  /*0010*/  LDCU.64 UR6, c[0x0][0x388] ;  /* 0x00007100ff0677ac */ /* 0x000e220008000a00 */
[----:B------:R-:W1:Y:S06]  /*0020*/  S2R R3, SR_TID.X ;  /* 0x0000000000037919 */ /* 0x000e6c0000002100 */
[----:B------:R-:W1:Y:S01]  /*0030*/  S2UR UR4, SR_CTAID.X ;  /* 0x00000000000479c3 */ /* 0x000e620000002500 */
[----:B------:R-:W2:Y:S07]  /*0040*/  LDCU.64 UR8, c[0x0][0x358] ;  /* 0x00006b00ff0877ac */ /* 0x000eae0008000a00 */
[----:B------:R-:W1:Y:S01]  /*0050*/  LDC R0, c[0x0][0x390] ;  /* 0x0000e400ff007b82 */ /* 0x000e620000000800 */
[----:B0-----:R-:W-:-:S05]  /*0060*/  IMAD.U32 R14, RZ, RZ, UR6 ;  /* 0x00000006ff0e7e24 */ /* 0x001fca000f8e00ff */
[----:B------:R-:W-:-:S04]  /*0070*/  ISETP.NE.U32.AND P0, PT, R14, RZ, PT ;  /* 0x000000ff0e00720c */ /* 0x000fc80003f05070 */
[----:B------:R-:W-:Y:S01]  /*0080*/  ISETP.NE.AND.EX P0, PT, RZ, UR7, PT, P0 ;  /* 0x00000007ff007c0c */ /* 0x000fe2000bf05300 */
[----:B-1----:R-:W-:-:S12]  /*0090*/  IMAD R3, R0, UR4, R3 ;  /* 0x0000000400037c24 */ /* 0x002fd8000f8e0203 */
[----:B--2---:R-:W-:Y:S05]  /*00a0*/  @!P0 BRA `(.L_x_60) ;  /* 0x0000002000088947 */ /* 0x004fea0003800000 */
[----:B------:R-:W-:Y:S01]  /*00b0*/  ISETP.NE.U32.AND P0, PT, R14, 0x1, PT ;  /* 0x000000010e00780c */ /* 0x000fe20003f05070 */
[----:B------:R-:W-:Y:S01]  /*00c0*/  UMOV UR4, URZ ;  /* 0x000000ff00047c82 */ /* 0x000fe20008000000 */
[----:B------:R-:W-:Y:S02]  /*00d0*/  IMAD.MOV.U32 R4, RZ, RZ, RZ ;  /* 0x000000ffff047224 */ /* 0x000fe400078e00ff */
[----:B------:R-:W-:-:S13]  /*00e0*/  ISETP.NE.AND.EX P0, PT, RZ, UR7, PT, P0 ;  /* 0x00000007ff007c0c */ /* 0x000fda000bf05300 */
[----:B------:R-:W-:Y:S05]  /*00f0*/  @!P0 BRA `(.L_x_61) ;  /* 0x00000014005c8947 */ /* 0x000fea0003800000 */
[----:B------:R-:W0:Y:S01]  /*0100*/  LDCU.64 UR4, c[0x0][0x380] ;  /* 0x00007000ff0477ac */ /* 0x000e220008000a00 */
[----:B------:R-:W1:Y:S01]  /*0110*/  LDC.64 R16, c[0x0][0x380] ;  /* 0x0000e000ff107b82 */ /* 0x000e620000000a00 */
[----:B------:R-:W-:Y:S02]  /*0120*/  HFMA2 R0, -RZ, RZ, 0, 0 ;  /* 0x00000000ff007431 */ /* 0x000fe400000001ff */
[----:B------:R-:W-:Y:S01]  /*0130*/  IMAD.MOV.U32 R2, RZ, RZ, R3 ;  /* 0x000000ffff027224 */ /* 0x000fe200078e0003 */
[----:B------:R-:W2:Y:S04]  /*0140*/  LDCU.64 UR10, c[0x0][0x3a8] ;  /* 0x00007500ff0a77ac */ /* 0x000ea80008000a00 */
[----:B------:R-:W3:Y:S01]  /*0150*/  LDC.64 R14, c[0x0][0x388] ;  /* 0x0000e200ff0e7b82 */ /* 0x000ee20000000a00 */
[----:B0-----:R-:W-:-:S04]  /*0160*/  UIADD3 UR4, UP0, UPT, UR4, 0x50, URZ ;  /* 0x0000005004047890 */ /* 0x001fc8000ff1e0ff */
[----:B------:R-:W-:Y:S02]  /*0170*/  UIADD3.X UR5, UPT, UPT, URZ, UR5, URZ, UP0, !UPT ;  /* 0x00000005ff057290 */ /* 0x000fe400087fe4ff */
[----:B------:R-:W-:Y:S01]  /*0180*/  IMAD.U32 R12, RZ, RZ, UR4 ;  /* 0x00000004ff0c7e24 */ /* 0x000fe2000f8e00ff */
[----:B------:R-:W-:-:S03]  /*0190*/  UMOV UR4, URZ ;  /* 0x000000ff00047c82 */ /* 0x000fc60008000000 */
[----:B------:R-:W-:Y:S01]  /*01a0*/  IMAD.U32 R13, RZ, RZ, UR5 ;  /* 0x00000005ff0d7e24 */ /* 0x000fe2000f8e00ff */
[----:B--2---:R-:W-:-:S06]  /*01b0*/  UMOV UR5, URZ ;  /* 0x000000ff00057c82 */ /* 0x004fcc0008000000 */
.L_x_86:
[----:B------:R-:W-:Y:S01]  /*01c0*/  ISETP.NE.U32.AND P0, PT, R2, RZ, PT ;  /* 0x000000ff0200720c */ /* 0x000fe20003f05070 */
[----:B------:R-:W-:Y:S03]  /*01d0*/  BSSY.RECONVERGENT B1, `(.L_x_62) ;  /* 0x000009d000017945 */ /* 0x000fe60003800200 */
[----:B------:R-:W-:-:S13]  /*01e0*/  ISETP.NE.AND.EX P0, PT, R0, RZ, PT, P0 ;  /* 0x000000ff0000720c */ /* 0x000fda0003f05300 */
[----:B------:R-:W-:Y:S05]  /*01f0*/  @!P0 BRA `(.L_x_63) ;  /* 0x0000000800688947 */ /* 0x000fea0003800000 */
[----:B-1----:R-:W-:Y:S01]  /*0200*/  IMAD.WIDE.U32 R24, R3, 0x50, R16 ;  /* 0x0000005003187825 */ /* 0x002fe200078e0010 */
[----:B------:R-:W-:Y:S01]  /*0210*/  UMOV UR6, URZ ;  /* 0x000000ff00067c82 */ /* 0x000fe20008000000 */
[----:B------:R-:W2:Y:S02]  /*0220*/  LDG.E.64 R6, desc[UR8][R12.64+-0x40] ;  /* 0xffffc0080c067981 */ /* 0x000ea4000c1e1b00 */
[----:B------:R-:W-:Y:S02]  /*0230*/  VIADD R25, R25, UR6 ;  /* 0x0000000619197c36 */ /* 0x000fe40008000000 */
[----:B------:R-:W4:Y:S04]  /*0240*/  LDG.E.64 R4, desc[UR8][R12.64+-0x48] ;  /* 0xffffb8080c047981 */ /* 0x000f28000c1e1b00 */
[----:B------:R-:W2:Y:S04]  /*0250*/  LDG.E.64 R22, desc[UR8][R24.64+0x10] ;  /* 0x0000100818167981 */ /* 0x000ea8000c1e1b00 */
[----:B------:R-:W4:Y:S04]  /*0260*/  LDG.E.64 R20, desc[UR8][R24.64+0x8] ;  /* 0x0000080818147981 */ /* 0x000f28000c1e1b00 */
[----:B------:R-:W5:Y:S04]  /*0270*/  LDG.E.64 R8, desc[UR8][R12.64+-0x38] ;  /* 0xffffc8080c087981 */ /* 0x000f68000c1e1b00 */
[----:B------:R-:W5:Y:S01]  /*0280*/  LDG.E.64 R18, desc[UR8][R24.64+0x18] ;  /* 0x0000180818127981 */ /* 0x000f62000c1e1b00 */
[----:B------:R-:W-:-:S02]  /*0290*/  IMAD.MOV.U32 R10, RZ, RZ, 0x0 ;  /* 0x00000000ff0a7424 */ /* 0x000fc400078e00ff */
[----:B------:R-:W-:Y:S01]  /*02a0*/  IMAD.MOV.U32 R11, RZ, RZ, 0x3fd80000 ;  /* 0x3fd80000ff0b7424 */ /* 0x000fe200078e00ff */
[----:B------:R-:W-:Y:S01]  /*02b0*/  BSSY.RECONVERGENT B0, `(.L_x_64) ;  /* 0x0000022000007945 */ /* 0x000fe20003800200 */
[----:B--2---:R-:W-:Y:S02]  /*02c0*/  DADD R22, R22, -R6 ;  /* 0x0000000016167229 */ /* 0x004fe40000000806 */
[----:B----4-:R-:W-:-:S06]  /*02d0*/  DADD R20, R20, -R4 ;  /* 0x0000000014147229 */ /* 0x010fcc0000000804 */
[----:B------:R-:W-:Y:S02]  /*02e0*/  DMUL R4, R22, R22 ;  /* 0x0000001616047228 */ /* 0x000fe40000000000 */
[----:B-----5:R-:W-:-:S06]  /*02f0*/  DADD R18, R18, -R8 ;  /* 0x0000000012127229 */ /* 0x020fcc0000000808 */
[----:B------:R-:W-:-:S08]  /*0300*/  DFMA R4, R20, R20, R4 ;  /* 0x000000141404722b */ /* 0x000fd00000000004 */
[----:B------:R-:W-:-:S06]  /*0310*/  DFMA R8, R18, R18, R4 ;  /* 0x000000121208722b */ /* 0x000fcc0000000004 */
[----:B------:R-:W0:Y:S04]  /*0320*/  MUFU.RSQ64H R5, R9 ;  /* 0x0000000900057308 */ /* 0x000e280000001c00 */
[----:B------:R-:W-:-:S06]  /*0330*/  IADD3 R4, PT, PT, R9, -0x3500000, RZ ;  /* 0xfcb0000009047810 */ /* 0x000fcc0007ffe0ff */
[----:B0-----:R-:W-:-:S08]  /*0340*/  DMUL R6, R4, R4 ;  /* 0x0000000404067228 */ /* 0x001fd00000000000 */
[----:B------:R-:W-:-:S08]  /*0350*/  DFMA R6, R8, -R6, 1 ;  /* 0x3ff000000806742b */ /* 0x000fd00000000806 */
[----:B------:R-:W-:Y:S02]  /*0360*/  DFMA R10, R6, R10, 0.5 ;  /* 0x3fe00000060a742b */ /* 0x000fe4000000000a */
[----:B------:R-:W-:-:S08]  /*0370*/  DMUL R6, R4, R6 ;  /* 0x0000000604067228 */ /* 0x000fd00000000000 */
[----:B------:R-:W-:Y:S01]  /*0380*/  DFMA R10, R10, R6, R4 ;  /* 0x000000060a0a722b */ /* 0x000fe20000000004 */
[----:B------:R-:W-:-:S07]  /*0390*/  ISETP.GE.U32.AND P0, PT, R4, 0x7ca00000, PT ;  /* 0x7ca000000400780c */ /* 0x000fce0003f06070 */
[----:B------:R-:W-:Y:S02]  /*03a0*/  DMUL R30, R8, R10 ;  /* 0x0000000a081e7228 */ /* 0x000fe40000000000 */
[----:B------:R-:W-:Y:S01]  /*03b0*/  VIADD R29, R11, 0xfff00000 ;  /* 0xfff000000b1d7836 */ /* 0x000fe20000000000 */
[----:B------:R-:W-:-:S05]  /*03c0*/  MOV R28, R10 ;  /* 0x0000000a001c7202 */ /* 0x000fca0000000f00 */
[----:B------:R-:W-:-:S08]  /*03d0*/  DFMA R6, R30, -R30, R8 ;  /* 0x8000001e1e06722b */ /* 0x000fd00000000008 */
[----:B------:R-:W-:Y:S01]  /*03e0*/  DFMA R26, R6, R28, R30 ;  /* 0x0000001c061a722b */ /* 0x000fe2000000001e */
[----:B------:R-:W-:Y:S10]  /*03f0*/  @!P0 BRA `(.L_x_65) ;  /* 0x0000000000348947 */ /* 0x000ff40003800000 */
[----:B------:R-:W-:Y:S01]  /*0400*/  IMAD.MOV.U32 R26, RZ, RZ, R10 ;  /* 0x000000ffff1a7224 */ /* 0x000fe200078e000a */
[----:B------:R-:W-:Y:S01]  /*0410*/  MOV R5, R4 ;  /* 0x0000000400057202 */ /* 0x000fe20000000f00 */
[----:B------:R-:W-:Y:S01]  /*0420*/  IMAD.MOV.U32 R11, RZ, RZ, R8 ;  /* 0x000000ffff0b7224 */ /* 0x000fe200078e0008 */
[----:B------:R-:W-:Y:S01]  /*0430*/  MOV R27, 0x4b0 ;  /* 0x000004b0001b7802 */ /* 0x000fe20000000f00 */
[----:B------:R-:W-:Y:S01]  /*0440*/  IMAD.MOV.U32 R10, RZ, RZ, R9 ;  /* 0x000000ffff0a7224 */ /* 0x000fe200078e0009 */
[----:B------:R-:W-:Y:S01]  /*0450*/  MOV R9, R6 ;  /* 0x0000000600097202 */ /* 0x000fe20000000f00 */
[----:B------:R-:W-:Y:S02]  /*0460*/  IMAD.MOV.U32 R8, RZ, RZ, R7 ;  /* 0x000000ffff087224 */ /* 0x000fe400078e0007 */
[----:B------:R-:W-:Y:S02]  /*0470*/  IMAD.MOV.U32 R7, RZ, RZ, R30 ;  /* 0x000000ffff077224 */ /* 0x000fe400078e001e */
[----:B------:R-:W-:-:S02]  /*0480*/  IMAD.MOV.U32 R6, RZ, RZ, R31 ;  /* 0x000000ffff067224 */ /* 0x000fc400078e001f */
[----:B------:R-:W-:-:S07]  /*0490*/  IMAD.MOV.U32 R4, RZ, RZ, R29 ;  /* 0x000000ffff047224 */ /* 0x000fce00078e001d */
[----:B---3--:R-:W-:Y:S05]  /*04a0*/  CALL.REL.NOINC `($__internal_4_$__cuda_sm20_dsqrt_rn_f64_mediumpath_v1) ;  /* 0x0000003000b87944 */ /* 0x008fea0003c00000 */
[----:B------:R-:W-:Y:S02]  /*04b0*/  IMAD.MOV.U32 R27, RZ, RZ, R26 ;  /* 0x000000ffff1b7224 */ /* 0x000fe400078e001a */
[----:B------:R-:W-:-:S07]  /*04c0*/  IMAD.MOV.U32 R26, RZ, RZ, R4 ;  /* 0x000000ffff1a7224 */ /* 0x000fce00078e0004 */
.L_x_65:
[----:B------:R-:W-:Y:S05]  /*04d0*/  BSYNC.RECONVERGENT B0 ;  /* 0x0000000000007941 */ /* 0x000fea0003800200 */
.L_x_64:
[----:B------:R-:W2:Y:S04]  /*04e0*/  LDG.E.64 R4, desc[UR8][R24.64] ;  /* 0x0000000818047981 */ /* 0x000ea8000c1e1b00 */
[----:B------:R-:W2:Y:S01]  /*04f0*/  LDG.E.64 R6, desc[UR8][R12.64+-0x50] ;  /* 0xffffb0080c067981 */ /* 0x000ea2000c1e1b00 */
[----:B------:R-:W-:Y:S01]  /*0500*/  DMUL R8, R26, R26 ;  /* 0x0000001a1a087228 */ /* 0x000fe20000000000 */
[----:B------:R-:W-:Y:S01]  /*0510*/  MOV R10, 0x1 ;  /* 0x00000001000a7802 */ /* 0x000fe20000000f00 */
        /* <DEDUP_REMOVED lines=16> */
[----:B------:R-:W-:Y:S01]  /*0620*/  IMAD.MOV.U32 R6, RZ, RZ, R4 ;  /* 0x000000ffff067224 */ /* 0x000fe200078e0004 */
[----:B------:R-:W-:Y:S01]  /*0630*/  MOV R4, 0x670 ;  /* 0x0000067000047802 */ /* 0x000fe20000000f00 */
[----:B------:R-:W-:Y:S02]  /*0640*/  IMAD.MOV.U32 R7, RZ, RZ, R8 ;  /* 0x000000ffff077224 */ /* 0x000fe400078e0008 */
[----:B------:R-:W-:-:S07]  /*0650*/  IMAD.MOV.U32 R8, RZ, RZ, R9 ;  /* 0x000000ffff087224 */ /* 0x000fce00078e0009 */
[----:B---3--:R-:W-:Y:S05]  /*0660*/  CALL.REL.NOINC `($__internal_3_$__cuda_sm20_div_rn_f64_full) ;  /* 0x0000002800b07944 */ /* 0x008fea0003c00000 */
[----:B------:R-:W-:Y:S01]  /*0670*/  MOV R10, R6 ;  /* 0x00000006000a7202 */ /* 0x000fe20000000f00 */
[----:B------:R-:W-:-:S07]  /*0680*/  IMAD.MOV.U32 R11, RZ, RZ, R5 ;  /* 0x000000ffff0b7224 */ /* 0x000fce00078e0005 */
.L_x_67:
[----:B------:R-:W-:Y:S05]  /*0690*/  BSYNC.RECONVERGENT B2 ;  /* 0x0000000000027941 */ /* 0x000fea0003800200 */
.L_x_66:
        /* <DEDUP_REMOVED lines=19> */
[----:B------:R-:W-:-:S07]  /*07d0*/  MOV R4, 0x7f0 ;  /* 0x000007f000047802 */ /* 0x000fce0000000f00 */
[----:B---3--:R-:W-:Y:S05]  /*07e0*/  CALL.REL.NOINC `($__internal_3_$__cuda_sm20_div_rn_f64_full) ;  /* 0x0000002800507944 */ /* 0x008fea0003c00000 */
[----:B------:R-:W-:-:S07]  /*07f0*/  IMAD.MOV.U32 R4, RZ, RZ, R6 ;  /* 0x000000ffff047224 */ /* 0x000fce00078e0006 */
.L_x_69:
[----:B------:R-:W-:Y:S05]  /*0800*/  BSYNC.RECONVERGENT B2 ;  /* 0x0000000000027941 */ /* 0x000fea0003800200 */
.L_x_68:
        /* <DEDUP_REMOVED lines=24> */
[----:B---3--:R-:W-:Y:S05]  /*0990*/  CALL.REL.NOINC `($__internal_3_$__cuda_sm20_div_rn_f64_full) ;  /* 0x0000002400e47944 */ /* 0x008fea0003c00000 */
[----:B------:R-:W-:-:S07]  /*09a0*/  MOV R4, R6 ;  /* 0x0000000600047202 */ /* 0x000fce0000000f00 */
.L_x_71:
[----:B------:R-:W-:Y:S05]  /*09b0*/  BSYNC.RECONVERGENT B2 ;  /* 0x0000000000027941 */ /* 0x000fea0003800200 */
.L_x_70:
        /* <DEDUP_REMOVED lines=24> */
[----:B---3--:R-:W-:Y:S05]  /*0b40*/  CALL.REL.NOINC `($__internal_3_$__cuda_sm20_div_rn_f64_full) ;  /* 0x0000002400787944 */ /* 0x008fea0003c00000 */
[----:B------:R-:W-:-:S07]  /*0b50*/  IMAD.MOV.U32 R7, RZ, RZ, R5 ;  /* 0x000000ffff077224 */ /* 0x000fce00078e0005 */
.L_x_73:
[----:B------:R-:W-:Y:S05]  /*0b60*/  BSYNC.RECONVERGENT B2 ;  /* 0x0000000000027941 */ /* 0x000fea0003800200 */
.L_x_72:
[----:B------:R-:W2:Y:S02]  /*0b70*/  LDG.E.64 R4, desc[UR8][R24.64+0x48] ;  /* 0x0000480818047981 */ /* 0x000ea4000c1e1b00 */
[----:B--2---:R-:W-:-:S07]  /*0b80*/  DADD R4, R4, R6 ;  /* 0x0000000004047229 */ /* 0x004fce0000000006 */
[----:B------:R0:W-:Y:S04]  /*0b90*/  STG.E.64 desc[UR8][R24.64+0x48], R4 ;  /* 0x0000480418007986 */ /* 0x0001e8000c101b08 */
.L_x_63:
[----:B------:R-:W-:Y:S05]  /*0ba0*/  BSYNC.RECONVERGENT B1 ;  /* 0x0000000000017941 */ /* 0x000fea0003800200 */
.L_x_62:
[----:B------:R-:W-:Y:S01]  /*0bb0*/  UIADD3 UR6, UP0, UPT, UR4, 0x1, URZ ;  /* 0x0000000104067890 */ /* 0x000fe2000ff1e0ff */
[----:B------:R-:W-:Y:S03]  /*0bc0*/  BSSY.RECONVERGENT B1, `(.L_x_74) ;  /* 0x000009f000017945 */ /* 0x000fe60003800200 */
[----:B------:R-:W-:Y:S02]  /*0bd0*/  UIADD3.X UR7, UPT, UPT, URZ, UR5, URZ, UP0, !UPT ;  /* 0x00000005ff077290 */ /* 0x000fe400087fe4ff */
[----:B------:R-:W-:-:S04]  /*0be0*/  ISETP.NE.U32.AND P0, PT, R3, UR6, PT ;  /* 0x0000000603007c0c */ /* 0x000fc8000bf05070 */
[----:B------:R-:W-:-:S13]  /*0bf0*/  ISETP.NE.AND.EX P0, PT, RZ, UR7, PT, P0 ;  /* 0x00000007ff007c0c */ /* 0x000fda000bf05300 */
[----:B------:R-:W-:Y:S05]  /*0c00*/  @!P0 BRA `(.L_x_75) ;  /* 0x0000000800688947 */ /* 0x000fea0003800000 */
[----:B-1----:R-:W-:Y:S01]  /*0c10*/  IMAD.WIDE.U32 R18, R3, 0x50, R16 ;  /* 0x0000005003127825 */ /* 0x002fe200078e0010 */
[----:B------:R-:W-:Y:S01]  /*0c20*/  UMOV UR6, URZ ;  /* 0x000000ff00067c82 */ /* 0x000fe20008000000 */
[----:B------:R-:W2:Y:S02]  /*0c30*/  LDG.E.64 R6, desc[UR8][R12.64+0x10] ;  /* 0x000010080c067981 */ /* 0x000ea4000c1e1b00 */
[----:B------:R-:W-:Y:S02]  /*0c40*/  VIADD R19, R19, UR6 ;  /* 0x0000000613137c36 */ /* 0x000fe40008000000 */
[----:B0-----:R-:W4:Y:S04]  /*0c50*/  LDG.E.64 R4, desc[UR8][R12.64+0x8] ;  /* 0x000008080c047981 */ /* 0x001f28000c1e1b00 */
        /* <DEDUP_REMOVED lines=40> */
.L_x_77:
[----:B------:R-:W-:Y:S05]  /*0ee0*/  BSYNC.RECONVERGENT B0 ;  /* 0x0000000000007941 */ /* 0x000fea0003800200 */
.L_x_76:
        /* <DEDUP_REMOVED lines=27> */
.L_x_79:
[----:B------:R-:W-:Y:S05]  /*10a0*/  BSYNC.RECONVERGENT B2 ;  /* 0x0000000000027941 */ /* 0x000fea0003800200 */
.L_x_78:
        /* <DEDUP_REMOVED lines=22> */
.L_x_81:
[----:B------:R-:W-:Y:S05]  /*1210*/  BSYNC.RECONVERGENT B2 ;  /* 0x0000000000027941 */ /* 0x000fea0003800200 */
.L_x_80:
        /* <DEDUP_REMOVED lines=26> */
.L_x_83:
[----:B------:R-:W-:Y:S05]  /*13c0*/  BSYNC.RECONVERGENT B2 ;  /* 0x0000000000027941 */ /* 0x000fea0003800200 */
.L_x_82:
        /* <DEDUP_REMOVED lines=26> */
.L_x_85:
[----:B------:R-:W-:Y:S05]  /*1570*/  BSYNC.RECONVERGENT B2 ;  /* 0x0000000000027941 */ /* 0x000fea0003800200 */
.L_x_84:
[----:B------:R-:W2:Y:S02]  /*1580*/  LDG.E.64 R4, desc[UR8][R18.64+0x48] ;  /* 0x0000480812047981 */ /* 0x000ea4000c1e1b00 */
[----:B--2---:R-:W-:-:S07]  /*1590*/  DADD R4, R4, R6 ;  /* 0x0000000004047229 */ /* 0x004fce0000000006 */
[----:B------:R2:W-:Y:S04]  /*15a0*/  STG.E.64 desc[UR8][R18.64+0x48], R4 ;  /* 0x0000480412007986 */ /* 0x0005e8000c101b08 */
.L_x_75:
[----:B------:R-:W-:Y:S05]  /*15b0*/  BSYNC.RECONVERGENT B1 ;  /* 0x0000000000017941 */ /* 0x000fea0003800200 */
.L_x_74:
[----:B------:R-:W-:Y:S01]  /*15c0*/  UIADD3 UR4, UP0, UPT, UR4, 0x2, URZ ;  /* 0x0000000204047890 */ /* 0x000fe2000ff1e0ff */
[----:B0-23--:R-:W-:Y:S02]  /*15d0*/  LOP3.LUT R4, R14, 0xfffffffe, RZ, 0xc0, !PT ;  /* 0xfffffffe0e047812 */ /* 0x00dfe400078ec0ff */
[----:B------:R-:W-:Y:S01]  /*15e0*/  IADD3 R12, P2, PT, R12, 0xa0, RZ ;  /* 0x000000a00c0c7810 */ /* 0x000fe20007f5e0ff */
[----:B------:R-:W-:Y:S01]  /*15f0*/  UIADD3.X UR5, UPT, UPT, URZ, UR5, URZ, UP0, !UPT ;  /* 0x00000005ff057290 */ /* 0x000fe200087fe4ff */
[----:B------:R-:W-:Y:S02]  /*1600*/  IADD3 R2, P1, PT, R2, -0x2, RZ ;  /* 0xfffffffe02027810 */ /* 0x000fe40007f3e0ff */
[----:B------:R-:W-:Y:S01]  /*1610*/  ISETP.NE.U32.AND P0, PT, R4, UR4, PT ;  /* 0x0000000404007c0c */ /* 0x000fe2000bf05070 */
[----:B------:R-:W-:Y:S01]  /*1620*/  IMAD.X R13, RZ, RZ, R13, P2 ;  /* 0x000000ffff0d7224 */ /* 0x000fe200010e060d */
[----:B------:R-:W-:Y:S02]  /*1630*/  IADD3.X R0, PT, PT, R0, -0x1, RZ, P1, !PT ;  /* 0xffffffff00007810 */ /* 0x000fe40000ffe4ff */
[----:B------:R-:W-:-:S13]  /*1640*/  ISETP.NE.AND.EX P0, PT, R15, UR5, PT, P0 ;  /* 0x000000050f007c0c */ /* 0x000fda000bf05300 */
[----:B------:R-:W-:Y:S05]  /*1650*/  @P0 BRA `(.L_x_86) ;  /* 0xffffffe800d80947 */ /* 0x000fea000383ffff */
[----:B------:R-:W0:Y:S02]  /*1660*/  LDCU UR4, c[0x0][0x38c] ;  /* 0x00007180ff0477ac */ /* 0x000e240008000800 */
.L_x_61:
[----:B------:R-:W-:Y:S01]  /*1670*/  LOP3.LUT R0, R14, 0x1, RZ, 0xc0, !PT ;  /* 0x000000010e007812 */ /* 0x000fe200078ec0ff */
[----:B------:R-:W-:Y:S01]  /*1680*/  BSSY.RECONVERGENT B1, `(.L_x_60) ;  /* 0x00000a4000017945 */ /* 0x000fe20003800200 */
[----:B------:R-:W-:Y:S02]  /*1690*/  ISETP.NE.U32.AND P0, PT, R4, R3, PT ;  /* 0x000000030400720c */ /* 0x000fe40003f05070 */
[----:B------:R-:W-:Y:S02]  /*16a0*/  ISETP.NE.U32.AND P1, PT, R0, 0x1, PT ;  /* 0x000000010000780c */ /* 0x000fe40003f25070 */
[----:B0-----:R-:W-:-:S04]  /*16b0*/  ISETP.NE.AND.EX P0, PT, RZ, UR4, PT, P0 ;  /* 0x00000004ff007c0c */ /* 0x001fc8000bf05300 */
[----:B------:R-:W-:-:S13]  /*16c0*/  ISETP.NE.U32.OR.EX P0, PT, RZ, RZ, !P0, P1 ;  /* 0x000000ffff00720c */ /* 0x000fda0004705510 */
[----:B------:R-:W-:Y:S05]  /*16d0*/  @P0 BRA `(.L_x_87) ;  /* 0x0000000800780947 */ /* 0x000fea0003800000 */
[----:B------:R-:W0:Y:S01]  /*16e0*/  LDC.64 R12, c[0x0][0x380] ;  /* 0x0000e000ff0c7b82 */ /* 0x000e220000000a00 */
[----:B------:R-:W-:Y:S01]  /*16f0*/  UIMAD UR5, UR4, 0x50, URZ ;  /* 0x00000050040578a4 */ /* 0x000fe2000f8e02ff */
[----:B0-----:R-:W-:-:S04]  /*1700*/  IMAD.WIDE.U32 R22, R4, 0x50, R12 ;  /* 0x0000005004167825 */ /* 0x001fc800078e000c */
[----:B------:R-:W-:Y:S01]  /*1710*/  IMAD.WIDE.U32 R12, R3, 0x50, R12 ;  /* 0x00000050030c7825 */ /* 0x000fe200078e000c */
[----:B------:R-:W-:-:S04]  /*1720*/  IADD3 R23, PT, PT, R23, UR5, RZ ;  /* 0x0000000517177c10 */ /* 0x000fc8000fffe0ff */
[----:B------:R-:W2:Y:S04]  /*1730*/  LDG.E.64 R14, desc[UR8][R12.64+0x10] ;  /* 0x000010080c0e7981 */ /* 0x000ea8000c1e1b00 */
[----:B------:R-:W2:Y:S04]  /*1740*/  LDG.E.64 R6, desc[UR8][R22.64+0x10] ;  /* 0x0000100816067981 */ /* 0x000ea8000c1e1b00 */
[----:B------:R-:W3:Y:S04]  /*1750*/  LDG.E.64 R18, desc[UR8][R12.64+0x8] ;  /* 0x000008080c127981 */ /* 0x000ee8000c1e1b00 */
[----:B------:R-:W3:Y:S04]  /*1760*/  LDG.E.64 R4, desc[UR8][R22.64+0x8] ;  /* 0x0000080816047981 */ /* 0x000ee8000c1e1b00 */
[----:B-1----:R-:W4:Y:S04]  /*1770*/  LDG.E.64 R16, desc[UR8][R12.64+0x18] ;  /* 0x000018080c107981 */ /* 0x002f28000c1e1b00 */
[----:B------:R-:W4:Y:S01]  /*1780*/  LDG.E.64 R8, desc[UR8][R22.64+0x18] ;  /* 0x0000180816087981 */ /* 0x000f22000c1e1b00 */
[----:B------:R-:W-:Y:S01]  /*1790*/  IMAD.MOV.U32 R10, RZ, RZ, 0x0 ;  /* 0x00000000ff0a7424 */ /* 0x000fe200078e00ff */
[----:B------:R-:W-:Y:S01]  /*17a0*/  BSSY.RECONVERGENT B0, `(.L_x_88) ;  /* 0x0000022000007945 */ /* 0x000fe20003800200 */
[----:B------:R-:W-:Y:S01]  /*17b0*/  IMAD.MOV.U32 R11, RZ, RZ, 0x3fd80000 ;  /* 0x3fd80000ff0b7424 */ /* 0x000fe200078e00ff */
[----:B--2---:R-:W-:-:S02]  /*17c0*/  DADD R14, R14, -R6 ;  /* 0x000000000e0e7229 */ /* 0x004fc40000000806 */
[----:B---3--:R-:W-:-:S06]  /*17d0*/  DADD R18, R18, -R4 ;  /* 0x0000000012127229 */ /* 0x008fcc0000000804 */
[----:B------:R-:W-:Y:S02]  /*17e0*/  DMUL R4, R14, R14 ;  /* 0x0000000e0e047228 */ /* 0x000fe40000000000 */
[----:B----4-:R-:W-:-:S06]  /*17f0*/  DADD R16, R16, -R8 ;  /* 0x0000000010107229 */ /* 0x010fcc0000000808 */
[----:B------:R-:W-:-:S08]  /*1800*/  DFMA R4, R18, R18, R4 ;  /* 0x000000121204722b */ /* 0x000fd00000000004 */
        /* <DEDUP_REMOVED lines=10> */
[----:B------:R-:W-:Y:S01]  /*18b0*/  IADD3 R25, PT, PT, R27, -0x100000, RZ ;  /* 0xfff000001b197810 */ /* 0x000fe20007ffe0ff */
[----:B------:R-:W-:-:S05]  /*18c0*/  IMAD.MOV.U32 R24, RZ, RZ, R26 ;  /* 0x000000ffff187224 */ /* 0x000fca00078e001a */
[----:B------:R-:W-:-:S08]  /*18d0*/  DFMA R30, R28, -R28, R6 ;  /* 0x8000001c1c1e722b */ /* 0x000fd00000000006 */
[----:B------:R-:W-:Y:S01]  /*18e0*/  DFMA R20, R30, R24, R28 ;  /* 0x000000181e14722b */ /* 0x000fe2000000001c */
[----:B------:R-:W-:Y:S10]  /*18f0*/  @!P0 BRA `(.L_x_89) ;  /* 0x0000000000308947 */ /* 0x000ff40003800000 */
[----:B------:R-:W-:Y:S01]  /*1900*/  IMAD.MOV.U32 R11, RZ, RZ, R6 ;  /* 0x000000ffff0b7224 */ /* 0x000fe200078e0006 */
[----:B------:R-:W-:Y:S01]  /*1910*/  MOV R5, R4 ;  /* 0x0000000400057202 */ /* 0x000fe20000000f00 */
[----:B------:R-:W-:Y:S01]  /*1920*/  IMAD.MOV.U32 R10, RZ, RZ, R7 ;  /* 0x000000ffff0a7224 */ /* 0x000fe200078e0007 */
[----:B------:R-:W-:Y:S01]  /*1930*/  MOV R9, R30 ;  /* 0x0000001e00097202 */ /* 0x000fe20000000f00 */
[----:B------:R-:W-:Y:S01]  /*1940*/  IMAD.MOV.U32 R8, RZ, RZ, R31 ;  /* 0x000000ffff087224 */ /* 0x000fe200078e001f */
[----:B------:R-:W-:Y:S01]  /*1950*/  MOV R27, 0x19a0 ;  /* 0x000019a0001b7802 */ /* 0x000fe20000000f00 */
[----:B------:R-:W-:Y:S02]  /*1960*/  IMAD.MOV.U32 R7, RZ, RZ, R28 ;  /* 0x000000ffff077224 */ /* 0x000fe400078e001c */
[----:B------:R-:W-:Y:S02]  /*1970*/  IMAD.MOV.U32 R6, RZ, RZ, R29 ;  /* 0x000000ffff067224 */ /* 0x000fe400078e001d */
[----:B------:R-:W-:-:S07]  /*1980*/  IMAD.MOV.U32 R4, RZ, RZ, R25 ;  /* 0x000000ffff047224 */ /* 0x000fce00078e0019 */
[----:B------:R-:W-:Y:S05]  /*1990*/  CALL.REL.NOINC `($__internal_4_$__cuda_sm20_dsqrt_rn_f64_mediumpath_v1) ;  /* 0x0000001c007c7944 */ /* 0x000fea0003c00000 */
[----:B------:R-:W-:Y:S02]  /*19a0*/  IMAD.MOV.U32 R20, RZ, RZ, R4 ;  /* 0x000000ffff147224 */ /* 0x000fe400078e0004 */
[----:B------:R-:W-:-:S07]  /*19b0*/  IMAD.MOV.U32 R21, RZ, RZ, R26 ;  /* 0x000000ffff157224 */ /* 0x000fce00078e001a */
.L_x_89:
[----:B------:R-:W-:Y:S05]  /*19c0*/  BSYNC.RECONVERGENT B0 ;  /* 0x0000000000007941 */ /* 0x000fea0003800200 */
.L_x_88:
        /* <DEDUP_REMOVED lines=26> */
[----:B------:R-:W-:Y:S05]  /*1b70*/  CALL.REL.NOINC `($__internal_3_$__cuda_sm20_div_rn_f64_full) ;  /* 0x00000014006c7944 */ /* 0x000fea0003c00000 */
[----:B------:R-:W-:Y:S02]  /*1b80*/  IMAD.MOV.U32 R10, RZ, RZ, R6 ;  /* 0x000000ffff0a7224 */ /* 0x000fe400078e0006 */
[----:B------:R-:W-:-:S07]  /*1b90*/  IMAD.MOV.U32 R11, RZ, RZ, R5 ;  /* 0x000000ffff0b7224 */ /* 0x000fce00078e0005 */
.L_x_91:
[----:B------:R-:W-:Y:S05]  /*1ba0*/  BSYNC.RECONVERGENT B2 ;  /* 0x0000000000027941 */ /* 0x000fea0003800200 */
.L_x_90:
        /* <DEDUP_REMOVED lines=16> */
[----:B------:R-:W-:Y:S01]  /*1cb0*/  MOV R6, R18 ;  /* 0x0000001200067202 */ /* 0x000fe20000000f00 */
[----:B------:R-:W-:Y:S01]  /*1cc0*/  IMAD.MOV.U32 R5, RZ, RZ, R19 ;  /* 0x000000ffff057224 */ /* 0x000fe200078e0013 */
[----:B------:R-:W-:Y:S01]  /*1cd0*/  MOV R4, 0x1d10 ;  /* 0x00001d1000047802 */ /* 0x000fe20000000f00 */
[----:B------:R-:W-:Y:S02]  /*1ce0*/  IMAD.MOV.U32 R7, RZ, RZ, R20 ;  /* 0x000000ffff077224 */ /* 0x000fe400078e0014 */
[----:B------:R-:W-:-:S07]  /*1cf0*/  IMAD.MOV.U32 R8, RZ, RZ, R21 ;  /* 0x000000ffff087224 */ /* 0x000fce00078e0015 */
[----:B------:R-:W-:Y:S05]  /*1d00*/  CALL.REL.NOINC `($__internal_3_$__cuda_sm20_div_rn_f64_full) ;  /* 0x0000001400087944 */ /* 0x000fea0003c00000 */
[----:B------:R-:W-:-:S07]  /*1d10*/  MOV R4, R6 ;  /* 0x0000000600047202 */ /* 0x000fce0000000f00 */
.L_x_93:
[----:B------:R-:W-:Y:S05]  /*1d20*/  BSYNC.RECONVERGENT B2 ;  /* 0x0000000000027941 */ /* 0x000fea0003800200 */
.L_x_92:
        /* <DEDUP_REMOVED lines=24> */
[----:B------:R-:W-:Y:S05]  /*1eb0*/  CALL.REL.NOINC `($__internal_3_$__cuda_sm20_div_rn_f64_full) ;  /* 0x00000010009c7944 */ /* 0x000fea0003c00000 */
[----:B------:R-:W-:-:S07]  /*1ec0*/  IMAD.MOV.U32 R4, RZ, RZ, R6 ;  /* 0x000000ffff047224 */ /* 0x000fce00078e0006 */
.L_x_95:
[----:B------:R-:W-:Y:S05]  /*1ed0*/  BSYNC.RECONVERGENT B2 ;  /* 0x0000000000027941 */ /* 0x000fea0003800200 */
.L_x_94:
        /* <DEDUP_REMOVED lines=24> */
[----:B------:R-:W-:Y:S05]  /*2060*/  CALL.REL.NOINC `($__internal_3_$__cuda_sm20_div_rn_f64_full) ;  /* 0x0000001000307944 */ /* 0x000fea0003c00000 */
[----:B------:R-:W-:-:S07]  /*2070*/  MOV R7, R5 ;  /* 0x0000000500077202 */ /* 0x000fce0000000f00 */
.L_x_97:
[----:B------:R-:W-:Y:S05]  /*2080*/  BSYNC.RECONVERGENT B2 ;  /* 0x0000000000027941 */ /* 0x000fea0003800200 */
.L_x_96:
[----:B------:R-:W2:Y:S02]  /*2090*/  LDG.E.64 R4, desc[UR8][R12.64+0x48] ;  /* 0x000048080c047981 */ /* 0x000ea4000c1e1b00 */
[----:B--2---:R-:W-:-:S07]  /*20a0*/  DADD R4, R4, R6 ;  /* 0x0000000004047229 */ /* 0x004fce0000000006 */
[----:B------:R0:W-:Y:S04]  /*20b0*/  STG.E.64 desc[UR8][R12.64+0x48], R4 ;  /* 0x000048040c007986 */ /* 0x0001e8000c101b08 */
.L_x_87:
[----:B------:R-:W-:Y:S05]  /*20c0*/  BSYNC.RECONVERGENT B1 ;  /* 0x0000000000017941 */ /* 0x000fea0003800200 */
.L_x_60:
[----:B0-----:R-:W0:Y:S08]  /*20d0*/  LDC.64 R4, c[0x0][0x380] ;  /* 0x0000e000ff047b82 */ /* 0x001e300000000a00 */
[----:B------:R-:W2:Y:S01]  /*20e0*/  LDC.64 R10, c[0x0][0x3a0] ;  /* 0x0000e800ff0a7b82 */ /* 0x000ea20000000a00 */
[----:B0-----:R-:W-:-:S05]  /*20f0*/  IMAD.WIDE.U32 R2, R3, 0x50, R4 ;  /* 0x0000005003027825 */ /* 0x001fca00078e0004 */
[----:B------:R-:W3:Y:S04]  /*2100*/  LDG.E.64 R14, desc[UR8][R2.64+0x10] ;  /* 0x00001008020e7981 */ /* 0x000ee8000c1e1b00 */
[----:B--2---:R-:W3:Y:S04]  /*2110*/  LDG.E.64 R6, desc[UR8][R10.64+0x10] ;  /* 0x000010080a067981 */ /* 0x004ee8000c1e1b00 */
[----:B------:R-:W2:Y:S04]  /*2120*/  LDG.E.64 R4, desc[UR8][R10.64+0x8] ;  /* 0x000008080a047981 */ /* 0x000ea8000c1e1b00 */
[----:B-1----:R-:W2:Y:S04]  /*2130*/  LDG.E.64 R16, desc[UR8][R2.64+0x8] ;  /* 0x0000080802107981 */ /* 0x002ea8000c1e1b00 */
[----:B------:R0:W4:Y:S04]  /*2140*/  LDG.E.64 R8, desc[UR8][R10.64+0x18] ;  /* 0x000018080a087981 */ /* 0x000128000c1e1b00 */
[----:B------:R-:W4:Y:S01]  /*2150*/  LDG.E.64 R12, desc[UR8][R2.64+0x18] ;  /* 0x00001808020c7981 */ /* 0x000f22000c1e1b00 */
[----:B0-----:R-:W-:-:S02]  /*2160*/  IMAD.MOV.U32 R10, RZ, RZ, 0x0 ;  /* 0x00000000ff0a7424 */ /* 0x001fc400078e00ff */
[----:B------:R-:W-:Y:S01]  /*2170*/  IMAD.MOV.U32 R11, RZ, RZ, 0x3fd80000 ;  /* 0x3fd80000ff0b7424 */ /* 0x000fe200078e00ff */
[----:B------:R-:W-:Y:S01]  /*2180*/  BSSY.RECONVERGENT B0, `(.L_x_98) ;  /* 0x0000021000007945 */ /* 0x000fe20003800200 */
[----:B---3--:R-:W-:Y:S02]  /*2190*/  DADD R14, R14, -R6 ;  /* 0x000000000e0e7229 */ /* 0x008fe40000000806 */
[----:B--2---:R-:W-:-:S06]  /*21a0*/  DADD R16, R16, -R4 ;  /* 0x0000000010107229 */ /* 0x004fcc0000000804 */
[----:B------:R-:W-:Y:S02]  /*21b0*/  DMUL R4, R14, R14 ;  /* 0x0000000e0e047228 */ /* 0x000fe40000000000 */
[----:B----4-:R-:W-:-:S06]  /*21c0*/  DADD R12, R12, -R8 ;  /* 0x000000000c0c7229 */ /* 0x010fcc0000000808 */
[----:B------:R-:W-:-:S08]  /*21d0*/  DFMA R4, R16, R16, R4 ;  /* 0x000000101004722b */ /* 0x000fd00000000004 */
[----:B------:R-:W-:-:S06]  /*21e0*/  DFMA R6, R12, R12, R4 ;  /* 0x0000000c0c06722b */ /* 0x000fcc0000000004 */
[----:B------:R-:W0:Y:S04]  /*21f0*/  MUFU.RSQ64H R5, R7 ;  /* 0x0000000700057308 */ /* 0x000e280000001c00 */
[----:B------:R-:W-:-:S06]  /*2200*/  VIADD R4, R7, 0xfcb00000 ;  /* 0xfcb0000007047836 */ /* 0x000fcc0000000000 */
[----:B0-----:R-:W-:-:S08]  /*2210*/  DMUL R8, R4, R4 ;  /* 0x0000000404087228 */ /* 0x001fd00000000000 */
[----:B------:R-:W-:-:S08]  /*2220*/  DFMA R8, R6, -R8, 1 ;  /* 0x3ff000000608742b */ /* 0x000fd00000000808 */
[----:B------:R-:W-:Y:S02]  /*2230*/  DFMA R10, R8, R10, 0.5 ;  /* 0x3fe00000080a742b */ /* 0x000fe4000000000a */
[----:B------:R-:W-:-:S08]  /*2240*/  DMUL R8, R4, R8 ;  /* 0x0000000804087228 */ /* 0x000fd00000000000 */
[----:B------:R-:W-:Y:S01]  /*2250*/  DFMA R26, R10, R8, R4 ;  /* 0x000000080a1a722b */ /* 0x000fe20000000004 */
[----:B------:R-:W-:-:S07]  /*2260*/  ISETP.GE.U32.AND P0, PT, R4, 0x7ca00000, PT ;  /* 0x7ca000000400780c */ /* 0x000fce0003f06070 */
        /* <DEDUP_REMOVED lines=18> */
.L_x_99:
[----:B------:R-:W-:Y:S05]  /*2390*/  BSYNC.RECONVERGENT B0 ;  /* 0x0000000000007941 */ /* 0x000fea0003800200 */
.L_x_98:
[----:B------:R-:W0:Y:S01]  /*23a0*/  LDC.64 R22, c[0x0][0x3a0] ;  /* 0x0000e800ff167b82 */ /* 0x000e220000000a00 */
[----:B------:R-:W2:Y:S01]  /*23b0*/  LDG.E.64 R4, desc[UR8][R2.64] ;  /* 0x0000000802047981 */ /* 0x000ea2000c1e1b00 */
[----:B------:R-:W-:Y:S01]  /*23c0*/  DMUL R8, R18, R18 ;  /* 0x0000001212087228 */ /* 0x000fe20000000000 */
[----:B------:R-:W-:Y:S01]  /*23d0*/  MOV R10, 0x1 ;  /* 0x00000001000a7802 */ /* 0x000fe20000000f00 */
[----:B------:R-:W1:Y:S01]  /*23e0*/  LDCU.64 UR4, c[0x0][0x3a8] ;  /* 0x00007500ff0477ac */ /* 0x000e620008000a00 */
[----:B0-----:R-:W2:Y:S03]  /*23f0*/  LDG.E.64 R6, desc[UR8][R22.64] ;  /* 0x0000000816067981 */ /* 0x001ea6000c1e1b00 */
[----:B------:R-:W0:Y:S01]  /*2400*/  MUFU.RCP64H R11, R9 ;  /* 0x00000009000b7308 */ /* 0x000e220000001800 */
[----:B------:R-:W-:Y:S01]  /*2410*/  BSSY.RECONVERGENT B1, `(.L_x_100) ;  /* 0x0000016000017945 */ /* 0x000fe20003800200 */
[----:B0-----:R-:W-:-:S08]  /*2420*/  DFMA R20, -R8, R10, 1 ;  /* 0x3ff000000814742b */ /* 0x001fd0000000010a */
[----:B------:R-:W-:-:S08]  /*2430*/  DFMA R20, R20, R20, R20 ;  /* 0x000000141414722b */ /* 0x000fd00000000014 */
[----:B------:R-:W-:Y:S02]  /*2440*/  DFMA R20, R10, R20, R10 ;  /* 0x000000140a14722b */ /* 0x000fe4000000000a */
[----:B--2---:R-:W-:-:S06]  /*2450*/  DMUL R4, R4, R6 ;  /* 0x0000000604047228 */ /* 0x004fcc0000000000 */
[----:B------:R-:W-:Y:S02]  /*2460*/  DFMA R6, -R8, R20, 1 ;  /* 0x3ff000000806742b */ /* 0x000fe40000000114 */
[----:B-1----:R-:W-:-:S06]  /*2470*/  DMUL R4, R4, UR4 ;  /* 0x0000000404047c28 */ /* 0x002fcc0008000000 */
        /* <DEDUP_REMOVED lines=12> */
[----:B------:R-:W-:Y:S05]  /*2540*/  CALL.REL.NOINC `($__internal_3_$__cuda_sm20_div_rn_f64_full) ;  /* 0x0000000800f87944 */ /* 0x000fea0003c00000 */
[----:B------:R-:W-:Y:S01]  /*2550*/  MOV R10, R6 ;  /* 0x00000006000a7202 */ /* 0x000fe20000000f00 */
[----:B------:R-:W-:-:S07]  /*2560*/  IMAD.MOV.U32 R11, RZ, RZ, R5 ;  /* 0x000000ffff0b7224 */ /* 0x000fce00078e0005 */
.L_x_101:
[----:B------:R-:W-:Y:S05]  /*2570*/  BSYNC.RECONVERGENT B1 ;  /* 0x0000000000017941 */ /* 0x000fea0003800200 */
.L_x_100:
        /* <DEDUP_REMOVED lines=22> */
[----:B------:R-:W-:-:S07]  /*26e0*/  IMAD.MOV.U32 R4, RZ, RZ, R6 ;  /* 0x000000ffff047224 */ /* 0x000fce00078e0006 */
.L_x_103:
[----:B------:R-:W-:Y:S05]  /*26f0*/  BSYNC.RECONVERGENT B1 ;  /* 0x0000000000017941 */ /* 0x000fea0003800200 */
.L_x_102:
[----:B------:R-:W2:Y:S01]  /*2700*/  LDG.E.64 R6, desc[UR8][R2.64+0x38] ;  /* 0x0000380802067981 */ /* 0x000ea2000c1e1b00 */
[----:B------:R-:W0:Y:S01]  /*2710*/  MUFU.RCP64H R9, R19 ;  /* 0x0000001300097308 */ /* 0x000e220000001800 */
[----:B------:R-:W-:Y:S01]  /*2720*/  MOV R8, 0x1 ;  /* 0x0000000100087802 */ /* 0x000fe20000000f00 */
        /* <DEDUP_REMOVED lines=23> */
.L_x_105:
[----:B------:R-:W-:Y:S05]  /*28a0*/  BSYNC.RECONVERGENT B1 ;  /* 0x0000000000017941 */ /* 0x000fea0003800200 */
.L_x_104:
        /* <DEDUP_REMOVED lines=26> */
.L_x_107:
[----:B------:R-:W-:Y:S05]  /*2a50*/  BSYNC.RECONVERGENT B1 ;  /* 0x0000000000017941 */ /* 0x000fea0003800200 */
.L_x_106:
[----:B------:R-:W2:Y:S02]  /*2a60*/  LDG.E.64 R4, desc[UR8][R2.64+0x48] ;  /* 0x0000480802047981 */ /* 0x000ea4000c1e1b00 */
[----:B--2---:R-:W-:-:S07]  /*2a70*/  DADD R4, R4, R6 ;  /* 0x0000000004047229 */ /* 0x004fce0000000006 */
[----:B------:R0:W-:Y:S01]  /*2a80*/  STG.E.64 desc[UR8][R2.64+0x48], R4 ;  /* 0x0000480402007986 */ /* 0x0001e2000c101b08 */
[----:B------:R-:W-:Y:S06]  /*2a90*/  BAR.SYNC.DEFER_BLOCKING 0x0 ;  /* 0x0000000000007b1d */ /* 0x000fec0000010000 */
[----:B------:R-:W2:Y:S04]  /*2aa0*/  LDG.E.64 R14, desc[UR8][R2.64] ;  /* 0x00000008020e7981 */ /* 0x000ea8000c1e1b00 */
[----:B------:R-:W3:Y:S01]  /*2ab0*/  LDG.E.64 R6, desc[UR8][R2.64+0x38] ;  /* 0x0000380802067981 */ /* 0x000ee2000c1e1b00 */
[----:B------:R-:W-:Y:S01]  /*2ac0*/  MOV R8, 0x1 ;  /* 0x0000000100087802 */ /* 0x000fe20000000f00 */
[----:B------:R-:W-:Y:S01]  /*2ad0*/  BSSY.RECONVERGENT B1, `(.L_x_108) ;  /* 0x0000015000017945 */ /* 0x000fe20003800200 */
[----:B--2---:R-:W1:Y:S01]  /*2ae0*/  MUFU.RCP64H R9, R15 ;  /* 0x0000000f00097308 */ /* 0x004e620000001800 */
[----:B---3--:R-:W-:-:S03]  /*2af0*/  FSETP.GEU.AND P1, PT, |R7|, 6.5827683646048100446e-37, PT ;  /* 0x036000000700780b */ /* 0x008fc60003f2e200 */
[----:B-1----:R-:W-:-:S08]  /*2b00*/  DFMA R10, -R14, R8, 1 ;  /* 0x3ff000000e0a742b */ /* 0x002fd00000000108 */
[----:B------:R-:W-:-:S08]  /*2b10*/  DFMA R10, R10, R10, R10 ;  /* 0x0000000a0a0a722b */ /* 0x000fd0000000000a */
[----:B------:R-:W-:-:S08]  /*2b20*/  DFMA R10, R8, R10, R8 ;  /* 0x0000000a080a722b */ /* 0x000fd00000000008 */
[----:B------:R-:W-:-:S08]  /*2b30*/  DFMA R8, -R14, R10, 1 ;  /* 0x3ff000000e08742b */ /* 0x000fd0000000010a */
[----:B------:R-:W-:-:S08]  /*2b40*/  DFMA R8, R10, R8, R10 ;  /* 0x000000080a08722b */ /* 0x000fd0000000000a */
[----:B------:R-:W-:-:S08]  /*2b50*/  DMUL R12, R6, R8 ;  /* 0x00000008060c7228 */ /* 0x000fd00000000000 */
[----:B0-----:R-:W-:-:S08]  /*2b60*/  DFMA R4, -R14, R12, R6 ;  /* 0x0000000c0e04722b */ /* 0x001fd00000000106 */
        /* <DEDUP_REMOVED lines=11> */
.L_x_109:
[----:B------:R-:W-:Y:S05]  /*2c20*/  BSYNC.RECONVERGENT B1 ;  /* 0x0000000000017941 */ /* 0x000fea0003800200 */
.L_x_108:
[----:B------:R-:W2:Y:S01]  /*2c30*/  LDG.E.64 R4, desc[UR8][R2.64+0x40] ;  /* 0x0000400802047981 */ /* 0x000ea2000c1e1b00 */
[----:B------:R-:W0:Y:S01]  /*2c40*/  MUFU.RCP64H R7, R15 ;  /* 0x0000000f00077308 */ /* 0x000e220000001800 */
[----:B------:R-:W-:Y:S01]  /*2c50*/  IMAD.MOV.U32 R6, RZ, RZ, 0x1 ;  /* 0x00000001ff067424 */ /* 0x000fe200078e00ff */
[----:B------:R-:W-:Y:S05]  /*2c60*/  BSSY.RECONVERGENT B1, `(.L_x_110) ;  /* 0x0000014000017945 */ /* 0x000fea0003800200 */
[----:B0-----:R-:W-:-:S08]  /*2c70*/  DFMA R8, -R14, R6, 1 ;  /* 0x3ff000000e08742b */ /* 0x001fd00000000106 */
[----:B------:R-:W-:-:S08]  /*2c80*/  DFMA R8, R8, R8, R8 ;  /* 0x000000080808722b */ /* 0x000fd00000000008 */
[----:B------:R-:W-:-:S08]  /*2c90*/  DFMA R8, R6, R8, R6 ;  /* 0x000000080608722b */ /* 0x000fd00000000006 */
[----:B------:R-:W-:-:S08]  /*2ca0*/  DFMA R6, -R14, R8, 1 ;  /* 0x3ff000000e06742b */ /* 0x000fd00000000108 */
[----:B------:R-:W-:-:S08]  /*2cb0*/  DFMA R8, R8, R6, R8 ;  /* 0x000000060808722b */ /* 0x000fd00000000008 */
[----:B--2---:R-:W-:Y:S01]  /*2cc0*/  DMUL R10, R8, R4 ;  /* 0x00000004080a7228 */ /* 0x004fe20000000000 */
[----:B------:R-:W-:-:S07]  /*2cd0*/  FSETP.GEU.AND P1, PT, |R5|, 6.5827683646048100446e-37, PT ;  /* 0x036000000500780b */ /* 0x000fce0003f2e200 */
        /* <DEDUP_REMOVED lines=9> */
[----:B------:R-:W-:Y:S05]  /*2d70*/  CALL.REL.NOINC `($__internal_3_$__cuda_sm20_div_rn_f64_full) ;  /* 0x0000000000ec7944 */ /* 0x000fea0003c00000 */
[----:B------:R-:W-:Y:S02]  /*2d80*/  IMAD.MOV.U32 R10, RZ, RZ, R6 ;  /* 0x000000ffff0a7224 */ /* 0x000fe400078e0006 */
[----:B------:R-:W-:-:S07]  /*2d90*/  IMAD.MOV.U32 R11, RZ, RZ, R5 ;  /* 0x000000ffff0b7224 */ /* 0x000fce00078e0005 */
.L_x_111:
[----:B------:R-:W-:Y:S05]  /*2da0*/  BSYNC.RECONVERGENT B1 ;  /* 0x0000000000017941 */ /* 0x000fea0003800200 */
.L_x_110:
[----:B------:R-:W2:Y:S01]  /*2db0*/  LDG.E.64 R6, desc[UR8][R2.64+0x48] ;  /* 0x0000480802067981 */ /* 0x000ea2000c1e1b00 */
[----:B------:R-:W0:Y:S01]  /*2dc0*/  MUFU.RCP64H R5, R15 ;  /* 0x0000000f00057308 */ /* 0x000e220000001800 */
[----:B------:R-:W-:Y:S01]  /*2dd0*/  MOV R4, 0x1 ;  /* 0x0000000100047802 */ /* 0x000fe20000000f00 */
        /* <DEDUP_REMOVED lines=18> */
[----:B------:R-:W-:-:S07]  /*2f00*/  MOV R4, R6 ;  /* 0x0000000600047202 */ /* 0x000fce0000000f00 */
.L_x_113:
[----:B------:R-:W-:Y:S05]  /*2f10*/  BSYNC.RECONVERGENT B1 ;  /* 0x0000000000017941 */ /* 0x000fea0003800200 */
.L_x_112:
[----:B------:R-:W2:Y:S01]  /*2f20*/  LDG.E.64 R24, desc[UR8][R2.64+0x20] ;  /* 0x0000200802187981 */ /* 0x000ea2000c1e1b00 */
[----:B------:R-:W0:Y:S03]  /*2f30*/  LDC.64 R18, c[0x0][0x398] ;  /* 0x0000e600ff127b82 */ /* 0x000e260000000a00 */
[----:B------:R-:W3:Y:S04]  /*2f40*/  LDG.E.64 R14, desc[UR8][R2.64+0x28] ;  /* 0x00002808020e7981 */ /* 0x000ee8000c1e1b00 */
[----:B------:R-:W4:Y:S04]  /*2f50*/  LDG.E.64 R8, desc[UR8][R2.64+0x30] ;  /* 0x0000300802087981 */ /* 0x000f28000c1e1b00 */
[----:B------:R-:W5:Y:S04]  /*2f60*/  LDG.E.64 R22, desc[UR8][R2.64+0x8] ;  /* 0x0000080802167981 */ /* 0x000f68000c1e1b00 */
[----:B------:R-:W5:Y:S04]  /*2f70*/  LDG.E.64 R6, desc[UR8][R2.64+0x10] ;  /* 0x0000100802067981 */ /* 0x000f68000c1e1b00 */
[----:B------:R-:W5:Y:S01]  /*2f80*/  LDG.E.64 R16, desc[UR8][R2.64+0x18] ;  /* 0x0000180802107981 */ /* 0x000f62000c1e1b00 */
[----:B------:R-:W-:-:S02]  /*2f90*/  DMUL R28, R12, 0.5 ;  /* 0x3fe000000c1c7828 */ /* 0x000fc40000000000 */
[----:B------:R-:W-:Y:S01]  /*2fa0*/  DMUL R32, R10, 0.5 ;  /* 0x3fe000000a207828 */ /* 0x000fe20000000000 */
[----:B------:R-:W-:Y:S01]  /*2fb0*/  STG.E.64 desc[UR8][R2.64+0x38], RZ ;  /* 0x000038ff02007986 */ /* 0x000fe2000c101b08 */
[----:B0-----:R-:W-:-:S03]  /*2fc0*/  DMUL R20, R18, R18 ;  /* 0x0000001212147228 */ /* 0x001fc60000000000 */
[----:B------:R-:W-:Y:S04]  /*2fd0*/  STG.E.64 desc[UR8][R2.64+0x40], RZ ;  /* 0x000040ff02007986 */ /* 0x000fe8000c101b08 */
[----:B------:R-:W-:Y:S01]  /*2fe0*/  STG.E.64 desc[UR8][R2.64+0x48], RZ ;  /* 0x000048ff02007986 */ /* 0x000fe2000c101b08 */
[-C--:B--2---:R-:W-:Y:S02]  /*2ff0*/  DMUL R26, R24, R18.reuse ;  /* 0x00000012181a7228 */ /* 0x084fe40000000000 */
[-C--:B------:R-:W-:Y:S02]  /*3000*/  DFMA R12, R12, R18.reuse, R24 ;  /* 0x000000120c0c722b */ /* 0x080fe40000000018 */
[-C--:B---3--:R-:W-:Y:S02]  /*3010*/  DMUL R30, R14, R18.reuse ;  /* 0x000000120e1e7228 */ /* 0x088fe40000000000 */
[----:B------:R-:W-:-:S02]  /*3020*/  DFMA R10, R10, R18, R14 ;  /* 0x000000120a0a722b */ /* 0x000fc4000000000e */
[C---:B------:R-:W-:Y:S01]  /*3030*/  DFMA R26, R20.reuse, R28, R26 ;  /* 0x0000001c141a722b */ /* 0x040fe2000000001a */
[----:B------:R-:W-:Y:S03]  /*3040*/  STG.E.64 desc[UR8][R2.64+0x20], R12 ;  /* 0x0000200c02007986 */ /* 0x000fe6000c101b08 */
[----:B------:R-:W-:Y:S01]  /*3050*/  DFMA R28, R20, R32, R30 ;  /* 0x00000020141c722b */ /* 0x000fe2000000001e */
[----:B------:R-:W-:Y:S01]  /*3060*/  STG.E.64 desc[UR8][R2.64+0x28], R10 ;  /* 0x0000280a02007986 */ /* 0x000fe2000c101b08 */
[----:B------:R-:W-:Y:S02]  /*3070*/  DMUL R32, R4, 0.5 ;  /* 0x3fe0000004207828 */ /* 0x000fe40000000000 */
[----:B----4-:R-:W-:Y:S02]  /*3080*/  DMUL R30, R8, R18 ;  /* 0x00000012081e7228 */ /* 0x010fe40000000000 */
[----:B-----5:R-:W-:-:S02]  /*3090*/  DADD R22, R26, R22 ;  /* 0x000000001a167229 */ /* 0x020fc40000000016 */
[----:B------:R-:W-:Y:S02]  /*30a0*/  DADD R6, R28, R6 ;  /* 0x000000001c067229 */ /* 0x000fe40000000006 */
[----:B------:R-:W-:Y:S02]  /*30b0*/  DFMA R4, R4, R18, R8 ;  /* 0x000000120404722b */ /* 0x000fe40000000008 */
[----:B------:R-:W-:Y:S01]  /*30c0*/  DFMA R30, R20, R32, R30 ;  /* 0x00000020141e722b */ /* 0x000fe2000000001e */
[----:B------:R-:W-:Y:S04]  /*30d0*/  STG.E.64 desc[UR8][R2.64+0x8], R22 ;  /* 0x0000081602007986 */ /* 0x000fe8000c101b08 */
[----:B------:R-:W-:Y:S03]  /*30e0*/  STG.E.64 desc[UR8][R2.64+0x10], R6 ;  /* 0x0000100602007986 */ /* 0x000fe6000c101b08 */
[----:B------:R-:W-:Y:S01]  /*30f0*/  DADD R16, R30, R16 ;  /* 0x000000001e107229 */ /* 0x000fe20000000010 */
[----:B------:R-:W-:Y:S06]  /*3100*/  STG.E.64 desc[UR8][R2.64+0x30], R4 ;  /* 0x0000300402007986 */ /* 0x000fec000c101b08 */
[----:B------:R-:W-:Y:S01]  /*3110*/  STG.E.64 desc[UR8][R2.64+0x18], R16 ;  /* 0x0000181002007986 */ /* 0x000fe2000c101b08 */
[----:B------:R-:W-:Y:S05]  /*3120*/  EXIT ;  /* 0x000000000000794d */ /* 0x000fea0003800000 */
        .weak           $__internal_3_$__cuda_sm20_div_rn_f64_full
        .type           $__internal_3_$__cuda_sm20_div_rn_f64_full,@function
        .size           $__internal_3_$__cuda_sm20_div_rn_f64_full,($__internal_4_$__cuda_sm20_dsqrt_rn_f64_mediumpath_v1 - $__internal_3_$__cuda_sm20_div_rn_f64_full)
$__internal_3_$__cuda_sm20_div_rn_f64_full:
[----:B------:R-:W-:Y:S01]  /*3130*/  IMAD.MOV.U32 R33, RZ, RZ, R5 ;  /* 0x000000ffff217224 */ /* 0x000fe200078e0005 */
[C---:B------:R-:W-:Y:S01]  /*3140*/  FSETP.GEU.AND P0, PT, |R8|.reuse, 1.469367938527859385e-39, PT ;  /* 0x001000000800780b */ /* 0x040fe20003f0e200 */
[--C-:B------:R-:W-:Y:S01]  /*3150*/  IMAD.MOV.U32 R28, RZ, RZ, R7.reuse ;  /* 0x000000ffff1c7224 */ /* 0x100fe200078e0007 */
[C---:B------:R-:W-:Y:S01]  /*3160*/  LOP3.LUT R5, R8.reuse, 0x800fffff, RZ, 0xc0, !PT ;  /* 0x800fffff08057812 */ /* 0x040fe200078ec0ff */
[----:B------:R-:W-:Y:S01]  /*3170*/  IMAD.MOV.U32 R32, RZ, RZ, R6 ;  /* 0x000000ffff207224 */ /* 0x000fe200078e0006 */
[----:B------:R-:W-:Y:S01]  /*3180*/  FSETP.GEU.AND P2, PT, |R33|, 1.469367938527859385e-39, PT ;  /* 0x001000002100780b */ /* 0x000fe20003f4e200 */
[----:B------:R-:W-:Y:S01]  /*3190*/  IMAD.MOV.U32 R30, RZ, RZ, R7 ;  /* 0x000000ffff1e7224 */ /* 0x000fe200078e0007 */
[----:B------:R-:W-:Y:S01]  /*31a0*/  MOV R29, R8 ;  /* 0x00000008001d7202 */ /* 0x000fe20000000f00 */
[----:B------:R-:W-:Y:S01]  /*31b0*/  IMAD.MOV.U32 R36, RZ, RZ, R32 ;  /* 0x000000ffff247224 */ /* 0x000fe200078e0020 */
[----:B------:R-:W-:Y:S01]  /*31c0*/  LOP3.LUT R31, R5, 0x3ff00000, RZ, 0xfc, !PT ;  /* 0x3ff00000051f7812 */ /* 0x000fe200078efcff */
[----:B------:R-:W-:Y:S01]  /*31d0*/  IMAD.MOV.U32 R34, RZ, RZ, 0x1 ;  /* 0x00000001ff227424 */ /* 0x000fe200078e00ff */
[----:B------:R-:W-:Y:S01]  /*31e0*/  LOP3.LUT R5, R33, 0x7ff00000, RZ, 0xc0, !PT ;  /* 0x7ff0000021057812 */ /* 0x000fe200078ec0ff */
[----:B------:R-:W-:Y:S01]  /*31f0*/  BSSY.RECONVERGENT B0, `(.L_x_114) ;  /* 0x0000054000007945 */ /* 0x000fe20003800200 */
[----:B------:R-:W-:Y:S01]  /*3200*/  LOP3.LUT R7, R8, 0x7ff00000, RZ, 0xc0, !PT ;  /* 0x7ff0000008077812 */ /* 0x000fe200078ec0ff */
[----:B------:R-:W-:-:S03]  /*3210*/  @!P0 DMUL R30, R28, 8.98846567431157953865e+307 ;  /* 0x7fe000001c1e8828 */ /* 0x000fc60000000000 */
[----:B------:R-:W-:Y:S02]  /*3220*/  ISETP.GE.U32.AND P1, PT, R5, R7, PT ;  /* 0x000000070500720c */ /* 0x000fe40003f26070 */
[----:B------:R-:W-:Y:S01]  /*3230*/  @!P2 LOP3.LUT R6, R29, 0x7ff00000, RZ, 0xc0, !PT ;  /* 0x7ff000001d06a812 */ /* 0x000fe200078ec0ff */
[----:B------:R-:W0:Y:S03]  /*3240*/  MUFU.RCP64H R35, R31 ;  /* 0x0000001f00237308 */ /* 0x000e260000001800 */
[----:B------:R-:W-:Y:S01]  /*3250*/  @!P2 ISETP.GE.U32.AND P3, PT, R5, R6, PT ;  /* 0x000000060500a20c */ /* 0x000fe20003f66070 */
[----:B------:R-:W-:Y:S01]  /*3260*/  IMAD.MOV.U32 R6, RZ, RZ, 0x1ca00000 ;  /* 0x1ca00000ff067424 */ /* 0x000fe200078e00ff */
[----:B------:R-:W-:-:S04]  /*3270*/  @!P0 LOP3.LUT R7, R31, 0x7ff00000, RZ, 0xc0, !PT ;  /* 0x7ff000001f078812 */ /* 0x000fc800078ec0ff */
[C---:B------:R-:W-:Y:S02]  /*3280*/  @!P2 SEL R9, R6.reuse, 0x63400000, !P3 ;  /* 0x634000000609a807 */ /* 0x040fe40005800000 */
[----:B------:R-:W-:Y:S02]  /*3290*/  SEL R8, R6, 0x63400000, !P1 ;  /* 0x6340000006087807 */ /* 0x000fe40004800000 */
[--C-:B------:R-:W-:Y:S02]  /*32a0*/  @!P2 LOP3.LUT R9, R9, 0x80000000, R33.reuse, 0xf8, !PT ;  /* 0x800000000909a812 */ /* 0x100fe400078ef821 */
[----:B------:R-:W-:Y:S02]  /*32b0*/  LOP3.LUT R37, R8, 0x800fffff, R33, 0xf8, !PT ;  /* 0x800fffff08257812 */ /* 0x000fe400078ef821 */
[----:B------:R-:W-:Y:S02]  /*32c0*/  @!P2 LOP3.LUT R9, R9, 0x100000, RZ, 0xfc, !PT ;  /* 0x001000000909a812 */ /* 0x000fe400078efcff */
[----:B------:R-:W-:-:S06]  /*32d0*/  @!P2 MOV R8, RZ ;  /* 0x000000ff0008a202 */ /* 0x000fcc0000000f00 */
[----:B------:R-:W-:Y:S02]  /*32e0*/  @!P2 DFMA R36, R36, 2, -R8 ;  /* 0x400000002424a82b */ /* 0x000fe40000000808 */
[----:B0-----:R-:W-:-:S08]  /*32f0*/  DFMA R8, R34, -R30, 1 ;  /* 0x3ff000002208742b */ /* 0x001fd0000000081e */
[----:B------:R-:W-:-:S08]  /*3300*/  DFMA R8, R8, R8, R8 ;  /* 0x000000080808722b */ /* 0x000fd00000000008 */
[----:B------:R-:W-:-:S08]  /*3310*/  DFMA R34, R34, R8, R34 ;  /* 0x000000082222722b */ /* 0x000fd00000000022 */
[----:B------:R-:W-:-:S08]  /*3320*/  DFMA R38, R34, -R30, 1 ;  /* 0x3ff000002226742b */ /* 0x000fd0000000081e */
[----:B------:R-:W-:-:S08]  /*3330*/  DFMA R38, R34, R38, R34 ;  /* 0x000000262226722b */ /* 0x000fd00000000022 */
[----:B------:R-:W-:-:S08]  /*3340*/  DMUL R8, R38, R36 ;  /* 0x0000002426087228 */ /* 0x000fd00000000000 */
[----:B------:R-:W-:-:S08]  /*3350*/  DFMA R34, R8, -R30, R36 ;  /* 0x8000001e0822722b */ /* 0x000fd00000000024 */
[----:B------:R-:W-:Y:S01]  /*3360*/  DFMA R34, R38, R34, R8 ;  /* 0x000000222622722b */ /* 0x000fe20000000008 */
[----:B------:R-:W-:Y:S01]  /*3370*/  IMAD.MOV.U32 R8, RZ, RZ, R5 ;  /* 0x000000ffff087224 */ /* 0x000fe200078e0005 */
[----:B------:R-:W-:-:S05]  /*3380*/  @!P2 LOP3.LUT R8, R37, 0x7ff00000, RZ, 0xc0, !PT ;  /* 0x7ff000002508a812 */ /* 0x000fca00078ec0ff */
[----:B------:R-:W-:-:S05]  /*3390*/  VIADD R9, R8, 0xffffffff ;  /* 0xffffffff08097836 */ /* 0x000fca0000000000 */
[----:B------:R-:W-:Y:S02]  /*33a0*/  ISETP.GT.U32.AND P0, PT, R9, 0x7feffffe, PT ;  /* 0x7feffffe0900780c */ /* 0x000fe40003f04070 */
[----:B------:R-:W-:-:S04]  /*33b0*/  IADD3 R9, PT, PT, R7, -0x1, RZ ;  /* 0xffffffff07097810 */ /* 0x000fc80007ffe0ff */
[----:B------:R-:W-:-:S13]  /*33c0*/  ISETP.GT.U32.OR P0, PT, R9, 0x7feffffe, P0 ;  /* 0x7feffffe0900780c */ /* 0x000fda0000704470 */
[----:B------:R-:W-:Y:S05]  /*33d0*/  @P0 BRA `(.L_x_115) ;  /* 0x0000000000740947 */ /* 0x000fea0003800000 */
[----:B------:R-:W-:-:S04]  /*33e0*/  LOP3.LUT R7, R29, 0x7ff00000, RZ, 0xc0, !PT ;  /* 0x7ff000001d077812 */ /* 0x000fc800078ec0ff */
[CC--:B------:R-:W-:Y:S02]  /*33f0*/  VIADDMNMX R8, R5.reuse, -R7.reuse, 0xb9600000, !PT ;  /* 0xb960000005087446 */ /* 0x0c0fe40007800907 */
[----:B------:R-:W-:Y:S02]  /*3400*/  ISETP.GE.U32.AND P0, PT, R5, R7, PT ;  /* 0x000000070500720c */ /* 0x000fe40003f06070 */
[----:B------:R-:W-:Y:S02]  /*3410*/  VIMNMX R8, PT, PT, R8, 0x46a00000, PT ;  /* 0x46a0000008087848 */ /* 0x000fe40003fe0100 */
[----:B------:R-:W-:-:S05]  /*3420*/  SEL R6, R6, 0x63400000, !P0 ;  /* 0x6340000006067807 */ /* 0x000fca0004000000 */
[----:B------:R-:W-:Y:S02]  /*3430*/  IMAD.IADD R6, R8, 0x1, -R6 ;  /* 0x0000000108067824 */ /* 0x000fe400078e0a06 */
[----:B------:R-:W-:Y:S02]  /*3440*/  IMAD.MOV.U32 R8, RZ, RZ, RZ ;  /* 0x000000ffff087224 */ /* 0x000fe400078e00ff */
[----:B------:R-:W-:-:S06]  /*3450*/  VIADD R9, R6, 0x7fe00000 ;  /* 0x7fe0000006097836 */ /* 0x000fcc0000000000 */
[----:B------:R-:W-:-:S10]  /*3460*/  DMUL R38, R34, R8 ;  /* 0x0000000822267228 */ /* 0x000fd40000000000 */
[----:B------:R-:W-:-:S13]  /*3470*/  FSETP.GTU.AND P0, PT, |R39|, 1.469367938527859385e-39, PT ;  /* 0x001000002700780b */ /* 0x000fda0003f0c200 */
[----:B------:R-:W-:Y:S05]  /*3480*/  @P0 BRA `(.L_x_116) ;  /* 0x0000000000a80947 */ /* 0x000fea0003800000 */
[----:B------:R-:W-:Y:S01]  /*3490*/  DFMA R30, R34, -R30, R36 ;  /* 0x8000001e221e722b */ /* 0x000fe20000000024 */
[----:B------:R-:W-:-:S09]  /*34a0*/  MOV R28, RZ ;  /* 0x000000ff001c7202 */ /* 0x000fd20000000f00 */
        /* <DEDUP_REMOVED lines=12> */
[----:B------:R-:W-:Y:S02]  /*3570*/  FSEL R5, R5, R39, !P0 ;  /* 0x0000002705057208 */ /* 0x000fe40004000000 */
[----:B------:R-:W-:-:S03]  /*3580*/  MOV R38, R6 ;  /* 0x0000000600267202 */ /* 0x000fc60000000f00 */
[----:B------:R-:W-:Y:S01]  /*3590*/  IMAD.MOV.U32 R39, RZ, RZ, R5 ;  /* 0x000000ffff277224 */ /* 0x000fe200078e0005 */
[----:B------:R-:W-:Y:S06]  /*35a0*/  BRA `(.L_x_116) ;  /* 0x0000000000607947 */ /* 0x000fec0003800000 */
.L_x_115:
[----:B------:R-:W-:-:S14]  /*35b0*/  DSETP.NAN.AND P0, PT, R32, R32, PT ;  /* 0x000000202000722a */ /* 0x000fdc0003f08000 */
[----:B------:R-:W-:Y:S05]  /*35c0*/  @P0 BRA `(.L_x_117) ;  /* 0x00000000004c0947 */ /* 0x000fea0003800000 */
[----:B------:R-:W-:-:S14]  /*35d0*/  DSETP.NAN.AND P0, PT, R28, R28, PT ;  /* 0x0000001c1c00722a */ /* 0x000fdc0003f08000 */
[----:B------:R-:W-:Y:S05]  /*35e0*/  @P0 BRA `(.L_x_118) ;  /* 0x0000000000340947 */ /* 0x000fea0003800000 */
[----:B------:R-:W-:Y:S01]  /*35f0*/  ISETP.NE.AND P0, PT, R8, R7, PT ;  /* 0x000000070800720c */ /* 0x000fe20003f05270 */
[----:B------:R-:W-:Y:S01]  /*3600*/  IMAD.MOV.U32 R38, RZ, RZ, 0x0 ;  /* 0x00000000ff267424 */ /* 0x000fe200078e00ff */
[----:B------:R-:W-:-:S11]  /*3610*/  MOV R39, 0xfff80000 ;  /* 0xfff8000000277802 */ /* 0x000fd60000000f00 */
[----:B------:R-:W-:Y:S05]  /*3620*/  @!P0 BRA `(.L_x_116) ;  /* 0x0000000000408947 */ /* 0x000fea0003800000 */
[----:B------:R-:W-:Y:S02]  /*3630*/  ISETP.NE.AND P0, PT, R8, 0x7ff00000, PT ;  /* 0x7ff000000800780c */ /* 0x000fe40003f05270 */
[----:B------:R-:W-:Y:S02]  /*3640*/  LOP3.LUT R5, R33, 0x80000000, R29, 0x48, !PT ;  /* 0x8000000021057812 */ /* 0x000fe400078e481d */
[----:B------:R-:W-:-:S13]  /*3650*/  ISETP.EQ.OR P0, PT, R7, RZ, !P0 ;  /* 0x000000ff0700720c */ /* 0x000fda0004702670 */
[----:B------:R-:W-:Y:S01]  /*3660*/  @P0 LOP3.LUT R6, R5, 0x7ff00000, RZ, 0xfc, !PT ;  /* 0x7ff0000005060812 */ /* 0x000fe200078efcff */
[----:B------:R-:W-:Y:S01]  /*3670*/  @!P0 IMAD.MOV.U32 R38, RZ, RZ, RZ ;  /* 0x000000ffff268224 */ /* 0x000fe200078e00ff */
[----:B------:R-:W-:Y:S01]  /*3680*/  @P0 MOV R38, RZ ;  /* 0x000000ff00260202 */ /* 0x000fe20000000f00 */
[----:B------:R-:W-:Y:S02]  /*3690*/  @!P0 IMAD.MOV.U32 R39, RZ, RZ, R5 ;  /* 0x000000ffff278224 */ /* 0x000fe400078e0005 */
[----:B------:R-:W-:Y:S01]  /*36a0*/  @P0 IMAD.MOV.U32 R39, RZ, RZ, R6 ;  /* 0x000000ffff270224 */ /* 0x000fe200078e0006 */
[----:B------:R-:W-:Y:S06]  /*36b0*/  BRA `(.L_x_116) ;  /* 0x00000000001c7947 */ /* 0x000fec0003800000 */
.L_x_118:
[----:B------:R-:W-:Y:S01]  /*36c0*/  LOP3.LUT R5, R29, 0x80000, RZ, 0xfc, !PT ;  /* 0x000800001d057812 */ /* 0x000fe200078efcff */
[----:B------:R-:W-:-:S03]  /*36d0*/  IMAD.MOV.U32 R38, RZ, RZ, R28 ;  /* 0x000000ffff267224 */ /* 0x000fc600078e001c */
[----:B------:R-:W-:Y:S01]  /*36e0*/  MOV R39, R5 ;  /* 0x0000000500277202 */ /* 0x000fe20000000f00 */
[----:B------:R-:W-:Y:S06]  /*36f0*/  BRA `(.L_x_116) ;  /* 0x00000000000c7947 */ /* 0x000fec0003800000 */
.L_x_117:
[----:B------:R-:W-:Y:S01]  /*3700*/  LOP3.LUT R5, R33, 0x80000, RZ, 0xfc, !PT ;  /* 0x0008000021057812 */ /* 0x000fe200078efcff */
[----:B------:R-:W-:-:S04]  /*3710*/  IMAD.MOV.U32 R38, RZ, RZ, R32 ;  /* 0x000000ffff267224 */ /* 0x000fc800078e0020 */
[----:B------:R-:W-:-:S07]  /*3720*/  IMAD.MOV.U32 R39, RZ, RZ, R5 ;  /* 0x000000ffff277224 */ /* 0x000fce00078e0005 */
.L_x_116:
[----:B------:R-:W-:Y:S05]  /*3730*/  BSYNC.RECONVERGENT B0 ;  /* 0x0000000000007941 */ /* 0x000fea0003800200 */
.L_x_114:
[----:B------:R-:W-:Y:S02]  /*3740*/  HFMA2 R9, -RZ, RZ, 0, 0 ;  /* 0x00000000ff097431 */ /* 0x000fe400000001ff */
[----:B------:R-:W-:Y:S01]  /*3750*/  IMAD.MOV.U32 R8, RZ, RZ, R4 ;  /* 0x000000ffff087224 */ /* 0x000fe200078e0004 */
[----:B------:R-:W-:Y:S01]  /*3760*/  MOV R6, R38 ;  /* 0x0000002600067202 */ /* 0x000fe20000000f00 */
[----:B------:R-:W-:Y:S02]  /*3770*/  IMAD.MOV.U32 R5, RZ, RZ, R39 ;  /* 0x000000ffff057224 */ /* 0x000fe400078e0027 */
[----:B------:R-:W-:Y:S05]  /*3780*/  RET.REL.NODEC R8 `(_Z13d_simulateTicP4MassmjdS0_d) ;  /* 0xffffffc8081c7950 */ /* 0x000fea0003c3ffff */
        .weak           $__internal_4_$__cuda_sm20_dsqrt_rn_f64_mediumpath_v1
        .type           $__internal_4_$__cuda_sm20_dsqrt_rn_f64_mediumpath_v1,@function
        .size           $__internal_4_$__cuda_sm20_dsqrt_rn_f64_mediumpath_v1,(.L_x_128 - $__internal_4_$__cuda_sm20_dsqrt_rn_f64_mediumpath_v1)
$__internal_4_$__cuda_sm20_dsqrt_rn_f64_mediumpath_v1:
[----:B------:R-:W-:Y:S01]  /*3790*/  ISETP.GE.U32.AND P0, PT, R5, -0x3400000, PT ;  /* 0xfcc000000500780c */ /* 0x000fe20003f06070 */
[----:B------:R-:W-:Y:S01]  /*37a0*/  BSSY.RECONVERGENT B2, `(.L_x_119) ;  /* 0x000002e000027945 */ /* 0x000fe20003800200 */
[----:B------:R-:W-:Y:S01]  /*37b0*/  LOP3.LUT R11, R11, R10, RZ, 0x3c, !PT ;  /* 0x0000000a0b0b7212 */ /* 0x000fe200078e3cff */
[----:B------:R-:W-:Y:S01]  /*37c0*/  IMAD.MOV.U32 R5, RZ, RZ, R4 ;  /* 0x000000ffff057224 */ /* 0x000fe200078e0004 */
[----:B------:R-:W-:Y:S01]  /*37d0*/  LOP3.LUT R9, R9, R8, RZ, 0x3c, !PT ;  /* 0x0000000809097212 */ /* 0x000fe200078e3cff */
[----:B------:R-:W-:Y:S01]  /*37e0*/  IMAD.MOV.U32 R4, RZ, RZ, R26 ;  /* 0x000000ffff047224 */ /* 0x000fe200078e001a */
[----:B------:R-:W-:Y:S02]  /*37f0*/  LOP3.LUT R7, R7, R6, RZ, 0x3c, !PT ;  /* 0x0000000607077212 */ /* 0x000fe400078e3cff */
[----:B------:R-:W-:Y:S02]  /*3800*/  LOP3.LUT R10, R11, R10, RZ, 0x3c, !PT ;  /* 0x0000000a0b0a7212 */ /* 0x000fe400078e3cff */
[----:B------:R-:W-:-:S02]  /*3810*/  LOP3.LUT R8, R9, R8, RZ, 0x3c, !PT ;  /* 0x0000000809087212 */ /* 0x000fc400078e3cff */
[----:B------:R-:W-:Y:S02]  /*3820*/  LOP3.LUT R6, R7, R6, RZ, 0x3c, !PT ;  /* 0x0000000607067212 */ /* 0x000fe400078e3cff */
[----:B------:R-:W-:Y:S02]  /*3830*/  LOP3.LUT R11, R11, R10, RZ, 0x3c, !PT ;  /* 0x0000000a0b0b7212 */ /* 0x000fe400078e3cff */
[----:B------:R-:W-:Y:S02]  /*3840*/  LOP3.LUT R9, R9, R8, RZ, 0x3c, !PT ;  /* 0x0000000809097212 */ /* 0x000fe400078e3cff */
[----:B------:R-:W-:Y:S01]  /*3850*/  LOP3.LUT R7, R7, R6, RZ, 0x3c, !PT ;  /* 0x0000000607077212 */ /* 0x000fe200078e3cff */
[----:B------:R-:W-:Y:S06]  /*3860*/  @!P0 BRA `(.L_x_120) ;  /* 0x0000000000208947 */ /* 0x000fec0003800000 */
        /* <DEDUP_REMOVED lines=8> */
.L_x_120:
        /* <DEDUP_REMOVED lines=9> */
[----:B------:R-:W-:Y:S01]  /*3980*/  MOV R8, RZ ;  /* 0x000000ff00087202 */ /* 0x000fe20000000f00 */
[----:B------:R-:W-:Y:S02]  /*3990*/  IMAD.MOV.U32 R4, RZ, RZ, 0x0 ;  /* 0x00000000ff047424 */ /* 0x000fe400078e00ff */
[----:B------:R-:W-:Y:S02]  /*39a0*/  IMAD.MOV.U32 R5, RZ, RZ, 0x3fd80000 ;  /* 0x3fd80000ff057424 */ /* 0x000fe400078e00ff */
[----:B------:R-:W0:Y:S02]  /*39b0*/  MUFU.RSQ64H R9, R11 ;  /* 0x0000000b00097308 */ /* 0x000e240000001c00 */
[----:B0-----:R-:W-:-:S08]  /*39c0*/  DMUL R6, R8, R8 ;  /* 0x0000000808067228 */ /* 0x001fd00000000000 */
[----:B------:R-:W-:-:S08]  /*39d0*/  DFMA R6, R10, -R6, 1 ;  /* 0x3ff000000a06742b */ /* 0x000fd00000000806 */
[----:B------:R-:W-:Y:S02]  /*39e0*/  DFMA R4, R6, R4, 0.5 ;  /* 0x3fe000000604742b */ /* 0x000fe40000000004 */
[----:B------:R-:W-:-:S08]  /*39f0*/  DMUL R6, R8, R6 ;  /* 0x0000000608067228 */ /* 0x000fd00000000000 */
[----:B------:R-:W-:-:S08]  /*3a00*/  DFMA R6, R4, R6, R8 ;  /* 0x000000060406722b */ /* 0x000fd00000000008 */
[----:B------:R-:W-:Y:S02]  /*3a10*/  DMUL R4, R10, R6 ;  /* 0x000000060a047228 */ /* 0x000fe40000000000 */
[----:B------:R-:W-:-:S06]  /*3a20*/  IADD3 R7, PT, PT, R7, -0x100000, RZ ;  /* 0xfff0000007077810 */ /* 0x000fcc0007ffe0ff */
[----:B------:R-:W-:-:S08]  /*3a30*/  DFMA R10, R4, -R4, R10 ;  /* 0x80000004040a722b */ /* 0x000fd0000000000a */
[----:B------:R-:W-:-:S10]  /*3a40*/  DFMA R4, R6, R10, R4 ;  /* 0x0000000a0604722b */ /* 0x000fd40000000004 */
[----:B------:R-:W-:Y:S01]  /*3a50*/  VIADD R5, R5, 0xfcb00000 ;  /* 0xfcb0000005057836 */ /* 0x000fe20000000000 */
[----:B------:R-:W-:Y:S06]  /*3a60*/  BRA `(.L_x_121) ;  /* 0x0000000000047947 */ /* 0x000fec0003800000 */
.L_x_122:
[----:B------:R-:W-:-:S11]  /*3a70*/  DADD R4, R10, R10 ;  /* 0x000000000a047229 */ /* 0x000fd6000000000a */
.L_x_121:
[----:B------:R-:W-:Y:S05]  /*3a80*/  BSYNC.RECONVERGENT B2 ;  /* 0x0000000000027941 */ /* 0x000fea0003800200 */
.L_x_119:
[----:B------:R-:W-:Y:S01]  /*3a90*/  MOV R6, R27 ;  /* 0x0000001b00067202 */ /* 0x000fe20000000f00 */
[----:B------:R-:W-:Y:S02]  /*3aa0*/  IMAD.MOV.U32 R7, RZ, RZ, 0x0 ;  /* 0x00000000ff077424 */ /* 0x000fe400078e00ff */
[----:B------:R-:W-:Y:S02]  /*3ab0*/  IMAD.MOV.U32 R26, RZ, RZ, R5 ;  /* 0x000000ffff1a7224 */ /* 0x000fe400078e0005 */
[----:B------:R-:W-:Y:S05]  /*3ac0*/  RET.REL.NODEC R6 `(_Z13d_simulateTicP4MassmjdS0_d) ;  /* 0xffffffc4064c7950 */ /* 0x000fea0003c3ffff */
.L_x_123:
        /* <DEDUP_REMOVED lines=11> */
.L_x_128:


//--------------------- .nv.shared.reserved.0     --------------------------
	.section	.nv.shared.reserved.0,"aw",@nobits
	.weak		__nv_reservedSMEM_offset_0_alias
	.size		__nv_reservedSMEM_offset_0_alias, 0, 64
	.other		__nv_reservedSMEM_offset_0_alias,@"STO_CUDA_RESERVED_SHARED STV_DEFAULT"
__nv_reservedSMEM_offset_0_alias:
	.zero		0
	.zero		64


//--------------------- .nv.constant0._Z13testInfluenceP4Massjd --------------------------
	.section	.nv.constant0._Z13testInfluenceP4Massjd,"a",@progbits
	.sectionflags	@""
	.align	4
.nv.constant0._Z13testInfluenceP4Massjd:
	.zero		920


//--------------------- .nv.constant0._Z18d_computeProxyMassP4MassS0_j --------------------------
	.section	.nv.constant0._Z18d_computeProxyMassP4MassS0_j,"a",@progbits
	.sectionflags	@""
	.align	4
.nv.constant0._Z18d_computeProxyMassP4MassS0_j:
	.zero		916


//--------------------- .nv.constant0._Z13d_simulateTicP4MassmjdS0_d --------------------------
	.section	.nv.constant0._Z13d_simulateTicP4MassmjdS0_d,"a",@progbits
	.sectionflags	@""
	.align	4
.nv.constant0._Z13d_simulateTicP4MassmjdS0_d:
	.zero		944


//--------------------- SYMBOLS --------------------------

	.type		.nv.reservedSmem.offset0,@object
	.size		.nv.reservedSmem.offset0,0x4
